//
// Generated by NVIDIA NVVM Compiler
//
// Compiler Build ID: CL-36424714
// Cuda compilation tools, release 13.0, V13.0.88
// Based on NVVM 20.0.0
//

.version 9.0
.target sm_100
.address_size 64

	// .globl	_Z13vicsek_updatePfS_PbS_S_S_ifffffffffff

.visible .entry _Z13vicsek_updatePfS_PbS_S_S_ifffffffffff(
	.param .u64 .ptr .align 1 _Z13vicsek_updatePfS_PbS_S_S_ifffffffffff_param_0,
	.param .u64 .ptr .align 1 _Z13vicsek_updatePfS_PbS_S_S_ifffffffffff_param_1,
	.param .u64 .ptr .align 1 _Z13vicsek_updatePfS_PbS_S_S_ifffffffffff_param_2,
	.param .u64 .ptr .align 1 _Z13vicsek_updatePfS_PbS_S_S_ifffffffffff_param_3,
	.param .u64 .ptr .align 1 _Z13vicsek_updatePfS_PbS_S_S_ifffffffffff_param_4,
	.param .u64 .ptr .align 1 _Z13vicsek_updatePfS_PbS_S_S_ifffffffffff_param_5,
	.param .u32 _Z13vicsek_updatePfS_PbS_S_S_ifffffffffff_param_6,
	.param .f32 _Z13vicsek_updatePfS_PbS_S_S_ifffffffffff_param_7,
	.param .f32 _Z13vicsek_updatePfS_PbS_S_S_ifffffffffff_param_8,
	.param .f32 _Z13vicsek_updatePfS_PbS_S_S_ifffffffffff_param_9,
	.param .f32 _Z13vicsek_updatePfS_PbS_S_S_ifffffffffff_param_10,
	.param .f32 _Z13vicsek_updatePfS_PbS_S_S_ifffffffffff_param_11,
	.param .f32 _Z13vicsek_updatePfS_PbS_S_S_ifffffffffff_param_12,
	.param .f32 _Z13vicsek_updatePfS_PbS_S_S_ifffffffffff_param_13,
	.param .f32 _Z13vicsek_updatePfS_PbS_S_S_ifffffffffff_param_14,
	.param .f32 _Z13vicsek_updatePfS_PbS_S_S_ifffffffffff_param_15,
	.param .f32 _Z13vicsek_updatePfS_PbS_S_S_ifffffffffff_param_16,
	.param .f32 _Z13vicsek_updatePfS_PbS_S_S_ifffffffffff_param_17
)
{
	.reg .pred 	%p<22>;
	.reg .b16 	%rs<7>;
	.reg .b32 	%r<88>;
	.reg .b32 	%f<187>;
	.reg .b64 	%rd<52>;

	ld.param.u64 	%rd29, [_Z13vicsek_updatePfS_PbS_S_S_ifffffffffff_param_0];
	ld.param.u64 	%rd30, [_Z13vicsek_updatePfS_PbS_S_S_ifffffffffff_param_1];
	ld.param.u64 	%rd31, [_Z13vicsek_updatePfS_PbS_S_S_ifffffffffff_param_2];
	ld.param.u64 	%rd27, [_Z13vicsek_updatePfS_PbS_S_S_ifffffffffff_param_3];
	ld.param.u64 	%rd32, [_Z13vicsek_updatePfS_PbS_S_S_ifffffffffff_param_4];
	ld.param.u64 	%rd28, [_Z13vicsek_updatePfS_PbS_S_S_ifffffffffff_param_5];
	ld.param.u32 	%r27, [_Z13vicsek_updatePfS_PbS_S_S_ifffffffffff_param_6];
	ld.param.f32 	%f18, [_Z13vicsek_updatePfS_PbS_S_S_ifffffffffff_param_7];
	ld.param.f32 	%f19, [_Z13vicsek_updatePfS_PbS_S_S_ifffffffffff_param_8];
	ld.param.f32 	%f21, [_Z13vicsek_updatePfS_PbS_S_S_ifffffffffff_param_10];
	ld.param.f32 	%f22, [_Z13vicsek_updatePfS_PbS_S_S_ifffffffffff_param_11];
	ld.param.f32 	%f25, [_Z13vicsek_updatePfS_PbS_S_S_ifffffffffff_param_14];
	ld.param.f32 	%f26, [_Z13vicsek_updatePfS_PbS_S_S_ifffffffffff_param_15];
	ld.param.f32 	%f27, [_Z13vicsek_updatePfS_PbS_S_S_ifffffffffff_param_16];
	ld.param.f32 	%f28, [_Z13vicsek_updatePfS_PbS_S_S_ifffffffffff_param_17];
	cvta.to.global.u64 	%rd1, %rd32;
	cvta.to.global.u64 	%rd2, %rd30;
	cvta.to.global.u64 	%rd3, %rd31;
	cvta.to.global.u64 	%rd4, %rd29;
	mov.u32 	%r28, %tid.x;
	mov.u32 	%r29, %ctaid.x;
	mov.u32 	%r30, %ntid.x;
	mad.lo.s32 	%r1, %r29, %r30, %r28;
	setp.ge.s32 	%p1, %r1, %r27;
	@%p1 bra 	$L__BB0_35;
	cvta.to.global.u64 	%rd33, %rd27;
	shl.b32 	%r2, %r1, 1;
	mul.wide.s32 	%rd34, %r2, 4;
	add.s64 	%rd5, %rd4, %rd34;
	ld.global.f32 	%f29, [%rd5];
	add.s64 	%rd6, %rd33, %rd34;
	st.global.f32 	[%rd6], %f29;
	ld.global.f32 	%f1, [%rd5+4];
	st.global.f32 	[%rd6+4], %f1;
	cvt.s64.s32 	%rd35, %r1;
	add.s64 	%rd36, %rd3, %rd35;
	ld.global.u8 	%rs1, [%rd36];
	setp.ne.s16 	%p2, %rs1, 0;
	@%p2 bra 	$L__BB0_3;
	add.s64 	%rd44, %rd2, %rd34;
	ld.global.f32 	%f177, [%rd44];
	add.s64 	%rd45, %rd1, %rd34;
	st.global.f32 	[%rd45], %f177;
	ld.global.f32 	%f178, [%rd44+4];
	st.global.f32 	[%rd45+4], %f178;
	bra.uni 	$L__BB0_35;
$L__BB0_3:
	cvta.to.global.u64 	%rd37, %rd28;
	ld.global.f32 	%f30, [%rd5];
	ld.global.f32 	%f31, [%rd37];
	sub.f32 	%f2, %f30, %f31;
	ld.global.f32 	%f32, [%rd37+4];
	sub.f32 	%f3, %f1, %f32;
	mul.f32 	%f33, %f3, %f3;
	fma.rn.f32 	%f34, %f2, %f2, %f33;
	sqrt.rn.f32 	%f4, %f34;
	setp.geu.f32 	%p3, %f4, %f19;
	add.s64 	%rd7, %rd2, %rd34;
	@%p3 bra 	$L__BB0_5;
	div.rn.f32 	%f182, %f2, %f4;
	div.rn.f32 	%f183, %f3, %f4;
	bra.uni 	$L__BB0_6;
$L__BB0_5:
	ld.global.f32 	%f182, [%rd7];
	ld.global.f32 	%f183, [%rd7+4];
$L__BB0_6:
	setp.lt.s32 	%p4, %r27, 1;
	add.s64 	%rd8, %rd1, %rd34;
	mov.b32 	%r78, 0;
	@%p4 bra 	$L__BB0_28;
	and.b32  	%r3, %r27, 3;
	setp.lt.u32 	%p5, %r27, 4;
	mov.b32 	%r82, 0;
	mov.u32 	%r78, %r82;
	@%p5 bra 	$L__BB0_22;
	and.b32  	%r82, %r27, 2147483644;
	add.s64 	%rd48, %rd3, 1;
	neg.s32 	%r75, %r82;
	add.s64 	%rd47, %rd4, 16;
	add.s64 	%rd46, %rd2, 16;
	mov.b32 	%r78, 0;
$L__BB0_9:
	ld.global.u8 	%rs2, [%rd48+-1];
	setp.eq.s16 	%p6, %rs2, 0;
	@%p6 bra 	$L__BB0_12;
	ld.global.f32 	%f35, [%rd5];
	ld.global.f32 	%f36, [%rd47+-16];
	sub.f32 	%f37, %f35, %f36;
	ld.global.f32 	%f38, [%rd5+4];
	ld.global.f32 	%f39, [%rd47+-12];
	sub.f32 	%f40, %f38, %f39;
	mul.f32 	%f41, %f40, %f40;
	fma.rn.f32 	%f42, %f37, %f37, %f41;
	sqrt.rn.f32 	%f43, %f42;
	setp.gt.f32 	%p7, %f43, %f18;
	@%p7 bra 	$L__BB0_12;
	ld.global.f32 	%f44, [%rd46+-16];
	ld.global.f32 	%f45, [%rd8];
	add.f32 	%f46, %f44, %f45;
	st.global.f32 	[%rd8], %f46;
	ld.global.f32 	%f47, [%rd46+-12];
	ld.global.f32 	%f48, [%rd8+4];
	add.f32 	%f49, %f47, %f48;
	st.global.f32 	[%rd8+4], %f49;
	add.s32 	%r78, %r78, 1;
$L__BB0_12:
	ld.global.u8 	%rs3, [%rd48];
	setp.eq.s16 	%p8, %rs3, 0;
	@%p8 bra 	$L__BB0_15;
	ld.global.f32 	%f50, [%rd5];
	ld.global.f32 	%f51, [%rd47+-8];
	sub.f32 	%f52, %f50, %f51;
	ld.global.f32 	%f53, [%rd5+4];
	ld.global.f32 	%f54, [%rd47+-4];
	sub.f32 	%f55, %f53, %f54;
	mul.f32 	%f56, %f55, %f55;
	fma.rn.f32 	%f57, %f52, %f52, %f56;
	sqrt.rn.f32 	%f58, %f57;
	setp.gt.f32 	%p9, %f58, %f18;
	@%p9 bra 	$L__BB0_15;
	ld.global.f32 	%f59, [%rd46+-8];
	ld.global.f32 	%f60, [%rd8];
	add.f32 	%f61, %f59, %f60;
	st.global.f32 	[%rd8], %f61;
	ld.global.f32 	%f62, [%rd46+-4];
	ld.global.f32 	%f63, [%rd8+4];
	add.f32 	%f64, %f62, %f63;
	st.global.f32 	[%rd8+4], %f64;
	add.s32 	%r78, %r78, 1;
$L__BB0_15:
	ld.global.u8 	%rs4, [%rd48+1];
	setp.eq.s16 	%p10, %rs4, 0;
	@%p10 bra 	$L__BB0_18;
	ld.global.f32 	%f65, [%rd5];
	ld.global.f32 	%f66, [%rd47];
	sub.f32 	%f67, %f65, %f66;
	ld.global.f32 	%f68, [%rd5+4];
	ld.global.f32 	%f69, [%rd47+4];
	sub.f32 	%f70, %f68, %f69;
	mul.f32 	%f71, %f70, %f70;
	fma.rn.f32 	%f72, %f67, %f67, %f71;
	sqrt.rn.f32 	%f73, %f72;
	setp.gt.f32 	%p11, %f73, %f18;
	@%p11 bra 	$L__BB0_18;
	ld.global.f32 	%f74, [%rd46];
	ld.global.f32 	%f75, [%rd8];
	add.f32 	%f76, %f74, %f75;
	st.global.f32 	[%rd8], %f76;
	ld.global.f32 	%f77, [%rd46+4];
	ld.global.f32 	%f78, [%rd8+4];
	add.f32 	%f79, %f77, %f78;
	st.global.f32 	[%rd8+4], %f79;
	add.s32 	%r78, %r78, 1;
$L__BB0_18:
	ld.global.u8 	%rs5, [%rd48+2];
	setp.eq.s16 	%p12, %rs5, 0;
	@%p12 bra 	$L__BB0_21;
	ld.global.f32 	%f80, [%rd5];
	ld.global.f32 	%f81, [%rd47+8];
	sub.f32 	%f82, %f80, %f81;
	ld.global.f32 	%f83, [%rd5+4];
	ld.global.f32 	%f84, [%rd47+12];
	sub.f32 	%f85, %f83, %f84;
	mul.f32 	%f86, %f85, %f85;
	fma.rn.f32 	%f87, %f82, %f82, %f86;
	sqrt.rn.f32 	%f88, %f87;
	setp.gt.f32 	%p13, %f88, %f18;
	@%p13 bra 	$L__BB0_21;
	ld.global.f32 	%f89, [%rd46+8];
	ld.global.f32 	%f90, [%rd8];
	add.f32 	%f91, %f89, %f90;
	st.global.f32 	[%rd8], %f91;
	ld.global.f32 	%f92, [%rd46+12];
	ld.global.f32 	%f93, [%rd8+4];
	add.f32 	%f94, %f92, %f93;
	st.global.f32 	[%rd8+4], %f94;
	add.s32 	%r78, %r78, 1;
$L__BB0_21:
	add.s64 	%rd48, %rd48, 4;
	add.s32 	%r75, %r75, 4;
	add.s64 	%rd47, %rd47, 32;
	add.s64 	%rd46, %rd46, 32;
	setp.ne.s32 	%p14, %r75, 0;
	@%p14 bra 	$L__BB0_9;
$L__BB0_22:
	setp.eq.s32 	%p15, %r3, 0;
	@%p15 bra 	$L__BB0_28;
	cvt.u64.u32 	%rd40, %r82;
	mul.wide.u32 	%rd41, %r82, 8;
	or.b64  	%rd42, %rd41, 4;
	add.s64 	%rd51, %rd2, %rd42;
	add.s64 	%rd50, %rd4, %rd42;
	add.s64 	%rd49, %rd3, %rd40;
	neg.s32 	%r84, %r3;
$L__BB0_24:
	.pragma "nounroll";
	ld.global.u8 	%rs6, [%rd49];
	setp.eq.s16 	%p16, %rs6, 0;
	@%p16 bra 	$L__BB0_27;
	ld.global.f32 	%f95, [%rd5];
	ld.global.f32 	%f96, [%rd50+-4];
	sub.f32 	%f97, %f95, %f96;
	ld.global.f32 	%f98, [%rd5+4];
	ld.global.f32 	%f99, [%rd50];
	sub.f32 	%f100, %f98, %f99;
	mul.f32 	%f101, %f100, %f100;
	fma.rn.f32 	%f102, %f97, %f97, %f101;
	sqrt.rn.f32 	%f103, %f102;
	setp.gt.f32 	%p17, %f103, %f18;
	@%p17 bra 	$L__BB0_27;
	ld.global.f32 	%f104, [%rd51+-4];
	ld.global.f32 	%f105, [%rd8];
	add.f32 	%f106, %f104, %f105;
	st.global.f32 	[%rd8], %f106;
	ld.global.f32 	%f107, [%rd51];
	ld.global.f32 	%f108, [%rd8+4];
	add.f32 	%f109, %f107, %f108;
	st.global.f32 	[%rd8+4], %f109;
	add.s32 	%r78, %r78, 1;
$L__BB0_27:
	add.s64 	%rd51, %rd51, 8;
	add.s64 	%rd50, %rd50, 8;
	add.s64 	%rd49, %rd49, 1;
	add.s32 	%r84, %r84, 1;
	setp.ne.s32 	%p18, %r84, 0;
	@%p18 bra 	$L__BB0_24;
$L__BB0_28:
	setp.ne.s32 	%p19, %r78, 0;
	@%p19 bra 	$L__BB0_33;
	setp.lt.f32 	%p20, %f4, %f19;
	mov.f32 	%f186, %f182;
	@%p20 bra 	$L__BB0_31;
	ld.global.f32 	%f186, [%rd7];
$L__BB0_31:
	setp.lt.f32 	%p21, %f4, %f19;
	st.global.f32 	[%rd8], %f186;
	mov.f32 	%f185, %f183;
	@%p21 bra 	$L__BB0_34;
	ld.global.f32 	%f185, [%rd7+4];
	bra.uni 	$L__BB0_34;
$L__BB0_33:
	ld.global.f32 	%f110, [%rd8];
	cvt.rn.f32.s32 	%f111, %r78;
	div.rn.f32 	%f186, %f110, %f111;
	ld.global.f32 	%f112, [%rd8+4];
	div.rn.f32 	%f185, %f112, %f111;
$L__BB0_34:
	ld.param.f32 	%f181, [_Z13vicsek_updatePfS_PbS_S_S_ifffffffffff_param_13];
	ld.param.f32 	%f180, [_Z13vicsek_updatePfS_PbS_S_S_ifffffffffff_param_12];
	ld.param.f32 	%f179, [_Z13vicsek_updatePfS_PbS_S_S_ifffffffffff_param_9];
	mov.f32 	%f113, 0f3F800000;
	sub.f32 	%f114, %f113, %f179;
	mul.f32 	%f115, %f179, %f186;
	fma.rn.f32 	%f116, %f114, %f182, %f115;
	st.global.f32 	[%rd8], %f116;
	mul.f32 	%f117, %f179, %f185;
	fma.rn.f32 	%f118, %f114, %f183, %f117;
	st.global.f32 	[%rd8+4], %f118;
	rcp.rn.f32 	%f119, %f27;
	mul.f32 	%f120, %f119, %f28;
	mul.f32 	%f121, %f22, %f120;
	ld.global.f32 	%f122, [%rd5];
	sub.f32 	%f123, %f122, %f25;
	add.f32 	%f124, %f27, %f123;
	max.f32 	%f125, %f124, 0f00000000;
	mul.f32 	%f126, %f121, %f125;
	sub.f32 	%f127, %f116, %f126;
	st.global.f32 	[%rd8], %f127;
	ld.global.f32 	%f128, [%rd5];
	sub.f32 	%f129, %f27, %f128;
	max.f32 	%f130, %f129, 0f00000000;
	fma.rn.f32 	%f131, %f121, %f130, %f127;
	st.global.f32 	[%rd8], %f131;
	ld.global.f32 	%f132, [%rd5+4];
	sub.f32 	%f133, %f132, %f26;
	add.f32 	%f134, %f27, %f133;
	max.f32 	%f135, %f134, 0f00000000;
	mul.f32 	%f136, %f121, %f135;
	sub.f32 	%f137, %f118, %f136;
	st.global.f32 	[%rd8+4], %f137;
	ld.global.f32 	%f138, [%rd5+4];
	sub.f32 	%f139, %f27, %f138;
	max.f32 	%f140, %f139, 0f00000000;
	fma.rn.f32 	%f141, %f121, %f140, %f137;
	st.global.f32 	[%rd8+4], %f141;
	ld.global.f32 	%f142, [%rd5];
	ld.global.f32 	%f143, [%rd5+4];
	mul.f32 	%f144, %f143, 0f47073400;
	fma.rn.f32 	%f145, %f142, 0f46009C00, %f144;
	add.f32 	%f146, %f145, 0f4696A600;
	cvt.rzi.u32.f32 	%r35, %f146;
	shl.b32 	%r36, %r35, 12;
	add.s32 	%r37, %r35, %r36;
	add.s32 	%r38, %r37, 2127912214;
	shr.u32 	%r39, %r38, 19;
	xor.b32  	%r40, %r38, %r39;
	xor.b32  	%r41, %r40, -949894596;
	shl.b32 	%r42, %r40, 5;
	xor.b32  	%r43, %r42, -331856000;
	add.s32 	%r44, %r41, %r43;
	shl.b32 	%r45, %r44, 9;
	add.s32 	%r46, %r44, -369570787;
	add.s32 	%r47, %r45, -1395695104;
	xor.b32  	%r48, %r46, %r47;
	shl.b32 	%r49, %r48, 3;
	add.s32 	%r50, %r48, %r49;
	add.s32 	%r51, %r50, -42973499;
	shr.u32 	%r52, %r51, 16;
	xor.b32  	%r53, %r51, %r52;
	xor.b32  	%r54, %r53, -1252372727;
	cvt.rn.f32.u32 	%f147, %r54;
	mul.f32 	%f148, %f147, 0f2F800000;
	fma.rn.f32 	%f149, %f148, 0f40000000, 0fBF800000;
	mul.f32 	%f150, %f143, 0f46104800;
	fma.rn.f32 	%f151, %f142, 0f44926000, %f150;
	add.f32 	%f152, %f151, 0f44B74000;
	cvt.rzi.u32.f32 	%r55, %f152;
	shl.b32 	%r56, %r55, 12;
	add.s32 	%r57, %r55, %r56;
	add.s32 	%r58, %r57, 2127912214;
	shr.u32 	%r59, %r58, 19;
	xor.b32  	%r60, %r58, %r59;
	xor.b32  	%r61, %r60, -949894596;
	shl.b32 	%r62, %r60, 5;
	xor.b32  	%r63, %r62, -331856000;
	add.s32 	%r64, %r61, %r63;
	shl.b32 	%r65, %r64, 9;
	add.s32 	%r66, %r64, -369570787;
	add.s32 	%r67, %r65, -1395695104;
	xor.b32  	%r68, %r66, %r67;
	shl.b32 	%r69, %r68, 3;
	add.s32 	%r70, %r68, %r69;
	add.s32 	%r71, %r70, -42973499;
	shr.u32 	%r72, %r71, 16;
	xor.b32  	%r73, %r71, %r72;
	xor.b32  	%r74, %r73, -1252372727;
	cvt.rn.f32.u32 	%f153, %r74;
	mul.f32 	%f154, %f153, 0f2F800000;
	fma.rn.f32 	%f155, %f154, 0f40000000, 0fBF800000;
	fma.rn.f32 	%f156, %f181, %f149, %f131;
	st.global.f32 	[%rd8], %f156;
	fma.rn.f32 	%f157, %f181, %f155, %f141;
	st.global.f32 	[%rd8+4], %f157;
	sub.f32 	%f158, %f113, %f21;
	ld.global.f32 	%f159, [%rd7];
	mul.f32 	%f160, %f21, %f156;
	fma.rn.f32 	%f161, %f158, %f159, %f160;
	st.global.f32 	[%rd8], %f161;
	ld.global.f32 	%f162, [%rd7+4];
	mul.f32 	%f163, %f21, %f157;
	fma.rn.f32 	%f164, %f158, %f162, %f163;
	mul.f32 	%f165, %f164, %f164;
	fma.rn.f32 	%f166, %f161, %f161, %f165;
	sqrt.rn.f32 	%f167, %f166;
	div.rn.f32 	%f168, %f161, %f167;
	st.global.f32 	[%rd8], %f168;
	div.rn.f32 	%f169, %f164, %f167;
	st.global.f32 	[%rd8+4], %f169;
	mul.f32 	%f170, %f180, %f168;
	ld.global.f32 	%f171, [%rd6];
	fma.rn.f32 	%f172, %f22, %f170, %f171;
	st.global.f32 	[%rd6], %f172;
	ld.global.f32 	%f173, [%rd8+4];
	mul.f32 	%f174, %f180, %f173;
	ld.global.f32 	%f175, [%rd6+4];
	fma.rn.f32 	%f176, %f22, %f174, %f175;
	st.global.f32 	[%rd6+4], %f176;
$L__BB0_35:
	ret;

}


// ===== COMPILED SASS (sm_100) =====

	.target	sm_100

	.elftype	@"ET_EXEC"


//--------------------- .note.nv.tkinfo           --------------------------
	.section	.note.nv.tkinfo,"",@"SHT_NOTE"
	.sectionflags	@"SHF_NOTE_NV_TKINFO"
	.tkinfo
        /*0018*/ 	.word	0x00000002
        /*0030*/ 	.string	""
        /*0030*/ 	.string	"ptxas"
        /*0030*/ 	.string	"Cuda compilation tools, release 13.0, V13.0.88"
        /*0030*/ 	.string	"Build cuda_13.0.r13.0/compiler.36424714_0"
        /*0030*/ 	.string	"-arch sm_100 -m 64 "



//--------------------- .note.nv.cuinfo           --------------------------
	.section	.note.nv.cuinfo,"",@"SHT_NOTE"
	.sectionflags	@"SHF_NOTE_NV_CUINFO"
        /*0018*/ 	.short	0x0002
        /*001a*/ 	.short	0x0064
        /*001c*/ 	.short	0x0082
	.zero		2


//--------------------- .nv.info                  --------------------------
	.section	.nv.info,"",@"SHT_CUDA_INFO"
	.align	4


	//----- nvinfo : EIATTR_REGCOUNT
	.align		4
        /*0000*/ 	.byte	0x04, 0x2f
        /*0002*/ 	.short	(.L_1 - .L_0)
	.align		4
.L_0:
        /*0004*/ 	.word	index@(_Z13vicsek_updatePfS_PbS_S_S_ifffffffffff)
        /*0008*/ 	.word	0x0000001f


	//----- nvinfo : EIATTR_FRAME_SIZE
	.align		4
.L_1:
        /*000c*/ 	.byte	0x04, 0x11
        /*000e*/ 	.short	(.L_3 - .L_2)
	.align		4
.L_2:
        /*0010*/ 	.word	index@($__internal_2_$__cuda_sm3x_div_rn_noftz_f32_slowpath)
        /*0014*/ 	.word	0x00000000


	//----- nvinfo : EIATTR_FRAME_SIZE
	.align		4
.L_3:
        /*0018*/ 	.byte	0x04, 0x11
        /*001a*/ 	.short	(.L_5 - .L_4)
	.align		4
.L_4:
        /*001c*/ 	.word	index@($__internal_1_$__cuda_sm20_sqrt_rn_f32_slowpath)
        /*0020*/ 	.word	0x00000000


	//----- nvinfo : EIATTR_FRAME_SIZE
	.align		4
.L_5:
        /*0024*/ 	.byte	0x04, 0x11
        /*0026*/ 	.short	(.L_7 - .L_6)
	.align		4
.L_6:
        /*0028*/ 	.word	index@($__internal_0_$__cuda_sm20_rcp_rn_f32_slowpath)
        /*002c*/ 	.word	0x00000000


	//----- nvinfo : EIATTR_FRAME_SIZE
	.align		4
.L_7:
        /*0030*/ 	.byte	0x04, 0x11
        /*0032*/ 	.short	(.L_9 - .L_8)
	.align		4
.L_8:
        /*0034*/ 	.word	index@(_Z13vicsek_updatePfS_PbS_S_S_ifffffffffff)
        /*0038*/ 	.word	0x00000000


	//----- nvinfo : EIATTR_MIN_STACK_SIZE
	.align		4
.L_9:
        /*003c*/ 	.byte	0x04, 0x12
        /*003e*/ 	.short	(.L_11 - .L_10)
	.align		4
.L_10:
        /*0040*/ 	.word	index@(_Z13vicsek_updatePfS_PbS_S_S_ifffffffffff)
        /*0044*/ 	.word	0x00000000
.L_11:


//--------------------- .nv.compat                --------------------------
	.section	.nv.compat,"",@"SHT_CUDA_COMPAT_INFO"
	.align	4
        /*0000*/ 	.byte	0x02, 0x09, 0x00, 0x00, 0x02, 0x02, 0x01, 0x00, 0x02, 0x05, 0x05, 0x00, 0x03, 0x07, 0x01, 0x01
        /*0010*/ 	.byte	0x02, 0x03, 0x00, 0x00, 0x02, 0x06, 0x01, 0x00, 0x04, 0x0b, 0x08, 0x00, 0x01, 0x00, 0x00, 0x00
        /*0020*/ 	.byte	0x00, 0x00, 0x00, 0x00


//--------------------- .nv.info._Z13vicsek_updatePfS_PbS_S_S_ifffffffffff --------------------------
	.section	.nv.info._Z13vicsek_updatePfS_PbS_S_S_ifffffffffff,"",@"SHT_CUDA_INFO"
	.sectionflags	@""
	.align	4


	//----- nvinfo : EIATTR_CUDA_API_VERSION
	.align		4
        /*0000*/ 	.byte	0x04, 0x37
        /*0002*/ 	.short	(.L_13 - .L_12)
.L_12:
        /*0004*/ 	.word	0x00000082


	//----- nvinfo : EIATTR_KPARAM_INFO
	.align		4
.L_13:
        /*0008*/ 	.byte	0x04, 0x17
        /*000a*/ 	.short	(.L_15 - .L_14)
.L_14:
        /*000c*/ 	.word	0x00000000
        /*0010*/ 	.short	0x0011
        /*0012*/ 	.short	0x005c
        /*0014*/ 	.byte	0x00, 0xf0, 0x11, 0x00


	//----- nvinfo : EIATTR_KPARAM_INFO
	.align		4
.L_15:
        /*0018*/ 	.byte	0x04, 0x17
        /*001a*/ 	.short	(.L_17 - .L_16)
.L_16:
        /*001c*/ 	.word	0x00000000
        /*0020*/ 	.short	0x0010
        /*0022*/ 	.short	0x0058
        /*0024*/ 	.byte	0x00, 0xf0, 0x11, 0x00


	//----- nvinfo : EIATTR_KPARAM_INFO
	.align		4
.L_17:
        /*0028*/ 	.byte	0x04, 0x17
        /*002a*/ 	.short	(.L_19 - .L_18)
.L_18:
        /*002c*/ 	.word	0x00000000
        /*0030*/ 	.short	0x000f
        /*0032*/ 	.short	0x0054
        /*0034*/ 	.byte	0x00, 0xf0, 0x11, 0x00


	//----- nvinfo : EIATTR_KPARAM_INFO
	.align		4
.L_19:
        /*0038*/ 	.byte	0x04, 0x17
        /*003a*/ 	.short	(.L_21 - .L_20)
.L_20:
        /*003c*/ 	.word	0x00000000
        /*0040*/ 	.short	0x000e
        /*0042*/ 	.short	0x0050
        /*0044*/ 	.byte	0x00, 0xf0, 0x11, 0x00


	//----- nvinfo : EIATTR_KPARAM_INFO
	.align		4
.L_21:
        /*0048*/ 	.byte	0x04, 0x17
        /*004a*/ 	.short	(.L_23 - .L_22)
.L_22:
        /*004c*/ 	.word	0x00000000
        /*0050*/ 	.short	0x000d
        /*0052*/ 	.short	0x004c
        /*0054*/ 	.byte	0x00, 0xf0, 0x11, 0x00


	//----- nvinfo : EIATTR_KPARAM_INFO
	.align		4
.L_23:
        /*0058*/ 	.byte	0x04, 0x17
        /*005a*/ 	.short	(.L_25 - .L_24)
.L_24:
        /*005c*/ 	.word	0x00000000
        /*0060*/ 	.short	0x000c
        /*0062*/ 	.short	0x0048
        /*0064*/ 	.byte	0x00, 0xf0, 0x11, 0x00


	//----- nvinfo : EIATTR_KPARAM_INFO
	.align		4
.L_25:
        /*0068*/ 	.byte	0x04, 0x17
        /*006a*/ 	.short	(.L_27 - .L_26)
.L_26:
        /*006c*/ 	.word	0x00000000
        /*0070*/ 	.short	0x000b
        /*0072*/ 	.short	0x0044
        /*0074*/ 	.byte	0x00, 0xf0, 0x11, 0x00


	//----- nvinfo : EIATTR_KPARAM_INFO
	.align		4
.L_27:
        /*0078*/ 	.byte	0x04, 0x17
        /*007a*/ 	.short	(.L_29 - .L_28)
.L_28:
        /*007c*/ 	.word	0x00000000
        /*0080*/ 	.short	0x000a
        /*0082*/ 	.short	0x0040
        /*0084*/ 	.byte	0x00, 0xf0, 0x11, 0x00


	//----- nvinfo : EIATTR_KPARAM_INFO
	.align		4
.L_29:
        /*0088*/ 	.byte	0x04, 0x17
        /*008a*/ 	.short	(.L_31 - .L_30)
.L_30:
        /*008c*/ 	.word	0x00000000
        /*0090*/ 	.short	0x0009
        /*0092*/ 	.short	0x003c
        /*0094*/ 	.byte	0x00, 0xf0, 0x11, 0x00


	//----- nvinfo : EIATTR_KPARAM_INFO
	.align		4
.L_31:
        /*0098*/ 	.byte	0x04, 0x17
        /*009a*/ 	.short	(.L_33 - .L_32)
.L_32:
        /*009c*/ 	.word	0x00000000
        /*00a0*/ 	.short	0x0008
        /*00a2*/ 	.short	0x0038
        /*00a4*/ 	.byte	0x00, 0xf0, 0x11, 0x00


	//----- nvinfo : EIATTR_KPARAM_INFO
	.align		4
.L_33:
        /*00a8*/ 	.byte	0x04, 0x17
        /*00aa*/ 	.short	(.L_35 - .L_34)
.L_34:
        /*00ac*/ 	.word	0x00000000
        /*00b0*/ 	.short	0x0007
        /*00b2*/ 	.short	0x0034
        /*00b4*/ 	.byte	0x00, 0xf0, 0x11, 0x00


	//----- nvinfo : EIATTR_KPARAM_INFO
	.align		4
.L_35:
        /*00b8*/ 	.byte	0x04, 0x17
        /*00ba*/ 	.short	(.L_37 - .L_36)
.L_36:
        /*00bc*/ 	.word	0x00000000
        /*00c0*/ 	.short	0x0006
        /*00c2*/ 	.short	0x0030
        /*00c4*/ 	.byte	0x00, 0xf0, 0x11, 0x00


	//----- nvinfo : EIATTR_KPARAM_INFO
	.align		4
.L_37:
        /*00c8*/ 	.byte	0x04, 0x17
        /*00ca*/ 	.short	(.L_39 - .L_38)
.L_38:
        /*00cc*/ 	.word	0x00000000
        /*00d0*/ 	.short	0x0005
        /*00d2*/ 	.short	0x0028
        /*00d4*/ 	.byte	0x00, 0xf5, 0x21, 0x00


	//----- nvinfo : EIATTR_KPARAM_INFO
	.align		4
.L_39:
        /*00d8*/ 	.byte	0x04, 0x17
        /*00da*/ 	.short	(.L_41 - .L_40)
.L_40:
        /*00dc*/ 	.word	0x00000000
        /*00e0*/ 	.short	0x0004
        /*00e2*/ 	.short	0x0020
        /*00e4*/ 	.byte	0x00, 0xf5, 0x21, 0x00


	//----- nvinfo : EIATTR_KPARAM_INFO
	.align		4
.L_41:
        /*00e8*/ 	.byte	0x04, 0x17
        /*00ea*/ 	.short	(.L_43 - .L_42)
.L_42:
        /*00ec*/ 	.word	0x00000000
        /*00f0*/ 	.short	0x0003
        /*00f2*/ 	.short	0x0018
        /*00f4*/ 	.byte	0x00, 0xf5, 0x21, 0x00


	//----- nvinfo : EIATTR_KPARAM_INFO
	.align		4
.L_43:
        /*00f8*/ 	.byte	0x04, 0x17
        /*00fa*/ 	.short	(.L_45 - .L_44)
.L_44:
        /*00fc*/ 	.word	0x00000000
        /*0100*/ 	.short	0x0002
        /*0102*/ 	.short	0x0010
        /*0104*/ 	.byte	0x00, 0xf5, 0x21, 0x00


	//----- nvinfo : EIATTR_KPARAM_INFO
	.align		4
.L_45:
        /*0108*/ 	.byte	0x04, 0x17
        /*010a*/ 	.short	(.L_47 - .L_46)
.L_46:
        /*010c*/ 	.word	0x00000000
        /*0110*/ 	.short	0x0001
        /*0112*/ 	.short	0x0008
        /*0114*/ 	.byte	0x00, 0xf5, 0x21, 0x00


	//----- nvinfo : EIATTR_KPARAM_INFO
	.align		4
.L_47:
        /*0118*/ 	.byte	0x04, 0x17
        /*011a*/ 	.short	(.L_49 - .L_48)
.L_48:
        /*011c*/ 	.word	0x00000000
        /*0120*/ 	.short	0x0000
        /*0122*/ 	.short	0x0000
        /*0124*/ 	.byte	0x00, 0xf5, 0x21, 0x00


	//----- nvinfo : EIATTR_SPARSE_MMA_MASK
	.align		4
.L_49:
        /*0128*/ 	.byte	0x03, 0x50
        /*012a*/ 	.short	0x0000


	//----- nvinfo : EIATTR_MAXREG_COUNT
	.align		4
        /*012c*/ 	.byte	0x03, 0x1b
        /*012e*/ 	.short	0x00ff


	//----- nvinfo : EIATTR_MERCURY_ISA_VERSION
	.align		4
        /*0130*/ 	.byte	0x03, 0x5f
        /*0132*/ 	.short	0x0101


	//----- nvinfo : EIATTR_VRC_CTA_INIT_COUNT
	.align		4
        /*0134*/ 	.byte	0x02, 0x4a
	.zero		1
	.zero		1


	//----- nvinfo : EIATTR_EXIT_INSTR_OFFSETS
	.align		4
        /*0138*/ 	.byte	0x04, 0x1c
        /*013a*/ 	.short	(.L_51 - .L_50)


	//   ....[0]....
.L_50:
        /*013c*/ 	.word	0x00000070


	//   ....[1]....
        /*0140*/ 	.word	0x00000200


	//   ....[2]....
        /*0144*/ 	.word	0x000022e0


	//----- nvinfo : EIATTR_CRS_STACK_SIZE
	.align		4
.L_51:
        /*0148*/ 	.byte	0x04, 0x1e
        /*014a*/ 	.short	(.L_53 - .L_52)
.L_52:
        /*014c*/ 	.word	0x00000000


	//----- nvinfo : EIATTR_CBANK_PARAM_SIZE
	.align		4
.L_53:
        /*0150*/ 	.byte	0x03, 0x19
        /*0152*/ 	.short	0x0060


	//----- nvinfo : EIATTR_PARAM_CBANK
	.align		4
        /*0154*/ 	.byte	0x04, 0x0a
        /*0156*/ 	.short	(.L_55 - .L_54)
	.align		4
.L_54:
        /*0158*/ 	.word	index@(.nv.constant0._Z13vicsek_updatePfS_PbS_S_S_ifffffffffff)
        /*015c*/ 	.short	0x0380
        /*015e*/ 	.short	0x0060


	//----- nvinfo : EIATTR_SW_WAR
	.align		4
.L_55:
        /*0160*/ 	.byte	0x04, 0x36
        /*0162*/ 	.short	(.L_57 - .L_56)
.L_56:
        /*0164*/ 	.word	0x00000008
.L_57:


//--------------------- .nv.callgraph             --------------------------
	.section	.nv.callgraph,"",@"SHT_CUDA_CALLGRAPH"
	.align	4
	.sectionentsize	8
	.align		4
        /*0000*/ 	.word	0x00000000
	.align		4
        /*0004*/ 	.word	0xffffffff
	.align		4
        /*0008*/ 	.word	0x00000000
	.align		4
        /*000c*/ 	.word	0xfffffffe
	.align		4
        /*0010*/ 	.word	0x00000000
	.align		4
        /*0014*/ 	.word	0xfffffffd
	.align		4
        /*0018*/ 	.word	0x00000000
	.align		4
        /*001c*/ 	.word	0xfffffffc


//--------------------- .text._Z13vicsek_updatePfS_PbS_S_S_ifffffffffff --------------------------
	.section	.text._Z13vicsek_updatePfS_PbS_S_S_ifffffffffff,"ax",@progbits
	.align	128
        .global         _Z13vicsek_updatePfS_PbS_S_S_ifffffffffff
        .type           _Z13vicsek_updatePfS_PbS_S_S_ifffffffffff,@function
        .size           _Z13vicsek_updatePfS_PbS_S_S_ifffffffffff,(.L_x_75 - _Z13vicsek_updatePfS_PbS_S_S_ifffffffffff)
        .other          _Z13vicsek_updatePfS_PbS_S_S_ifffffffffff,@"STO_CUDA_ENTRY STV_DEFAULT"
_Z13vicsek_updatePfS_PbS_S_S_ifffffffffff:
.text._Z13vicsek_updatePfS_PbS_S_S_ifffffffffff:
[----:B------:R-:W-:Y:S01]  /*0000*/  LDC R1, c[0x0][0x37c] ;  /* 0x0000df00ff017b82 */ /* 0x000fe20000000800 */
[----:B------:R-:W0:Y:S07]  /*0010*/  S2R R0, SR_TID.X ;  /* 0x0000000000007919 */ /* 0x000e2e0000002100 */
[----:B------:R-:W0:Y:S01]  /*0020*/  S2UR UR4, SR_CTAID.X ;  /* 0x00000000000479c3 */ /* 0x000e220000002500 */
[----:B------:R-:W1:Y:S07]  /*0030*/  LDCU UR5, c[0x0][0x3b0] ;  /* 0x00007600ff0577ac */ /* 0x000e6e0008000800 */
[----:B------:R-:W0:Y:S02]  /*0040*/  LDC R3, c[0x0][0x360] ;  /* 0x0000d800ff037b82 */ /* 0x000e240000000800 */
[----:B0-----:R-:W-:-:S05]  /*0050*/  IMAD R0, R3, UR4, R0 ;  /* 0x0000000403007c24 */ /* 0x001fca000f8e0200 */
[----:B-1----:R-:W-:-:S13]  /*0060*/  ISETP.GE.AND P0, PT, R0, UR5, PT ;  /* 0x0000000500007c0c */ /* 0x002fda000bf06270 */
[----:B------:R-:W-:Y:S05]  /*0070*/  @P0 EXIT ;  /* 0x000000000000094d */ /* 0x000fea0003800000 */
[----:B------:R-:W0:Y:S01]  /*0080*/  LDC.64 R8, c[0x0][0x380] ;  /* 0x0000e000ff087b82 */ /* 0x000e220000000a00 */
[----:B------:R-:W1:Y:S01]  /*0090*/  LDCU.64 UR14, c[0x0][0x358] ;  /* 0x00006b00ff0e77ac */ /* 0x000e620008000a00 */
[----:B------:R-:W-:Y:S01]  /*00a0*/  SHF.L.U32 R14, R0, 0x1, RZ ;  /* 0x00000001000e7819 */ /* 0x000fe200000006ff */
[----:B------:R-:W2:Y:S05]  /*00b0*/  LDCU.64 UR4, c[0x0][0x390] ;  /* 0x00007200ff0477ac */ /* 0x000eaa0008000a00 */
[----:B------:R-:W3:Y:S01]  /*00c0*/  LDC.64 R10, c[0x0][0x398] ;  /* 0x0000e600ff0a7b82 */ /* 0x000ee20000000a00 */
[----:B0-----:R-:W-:-:S05]  /*00d0*/  IMAD.WIDE R8, R14, 0x4, R8 ;  /* 0x000000040e087825 */ /* 0x001fca00078e0208 */
[----:B-1----:R-:W4:Y:S01]  /*00e0*/  LDG.E R5, desc[UR14][R8.64] ;  /* 0x0000000e08057981 */ /* 0x002f22000c1e1900 */
[----:B---3--:R-:W-:Y:S01]  /*00f0*/  IMAD.WIDE R10, R14, 0x4, R10 ;  /* 0x000000040e0a7825 */ /* 0x008fe200078e020a */
[----:B--2---:R-:W-:-:S04]  /*0100*/  IADD3 R2, P0, PT, R0, UR4, RZ ;  /* 0x0000000400027c10 */ /* 0x004fc8000ff1e0ff */
[----:B----4-:R0:W-:Y:S04]  /*0110*/  STG.E desc[UR14][R10.64], R5 ;  /* 0x000000050a007986 */ /* 0x0101e8000c10190e */
[----:B------:R-:W2:Y:S01]  /*0120*/  LDG.E R7, desc[UR14][R8.64+0x4] ;  /* 0x0000040e08077981 */ /* 0x000ea2000c1e1900 */
[----:B------:R-:W-:-:S03]  /*0130*/  LEA.HI.X.SX32 R3, R0, UR5, 0x1, P0 ;  /* 0x0000000500037c11 */ /* 0x000fc600080f0eff */
[----:B--2---:R0:W-:Y:S04]  /*0140*/  STG.E desc[UR14][R10.64+0x4], R7 ;  /* 0x000004070a007986 */ /* 0x0041e8000c10190e */
[----:B------:R-:W2:Y:S02]  /*0150*/  LDG.E.U8 R2, desc[UR14][R2.64] ;  /* 0x0000000e02027981 */ /* 0x000ea4000c1e1100 */
[----:B--2---:R-:W-:-:S13]  /*0160*/  ISETP.NE.AND P0, PT, R2, RZ, PT ;  /* 0x000000ff0200720c */ /* 0x004fda0003f05270 */
[----:B0-----:R-:W-:Y:S05]  /*0170*/  @P0 BRA `(.L_x_0) ;  /* 0x0000000000240947 */ /* 0x001fea0003800000 */
[----:B------:R-:W0:Y:S08]  /*0180*/  LDC.64 R2, c[0x0][0x388] ;  /* 0x0000e200ff027b82 */ /* 0x000e300000000a00 */
[----:B------:R-:W1:Y:S01]  /*0190*/  LDC.64 R4, c[0x0][0x3a0] ;  /* 0x0000e800ff047b82 */ /* 0x000e620000000a00 */
[----:B0-----:R-:W-:-:S05]  /*01a0*/  IMAD.WIDE R2, R14, 0x4, R2 ;  /* 0x000000040e027825 */ /* 0x001fca00078e0202 */
[----:B------:R-:W2:Y:S01]  /*01b0*/  LDG.E R7, desc[UR14][R2.64] ;  /* 0x0000000e02077981 */ /* 0x000ea2000c1e1900 */
[----:B-1----:R-:W-:-:S05]  /*01c0*/  IMAD.WIDE R14, R14, 0x4, R4 ;  /* 0x000000040e0e7825 */ /* 0x002fca00078e0204 */
[----:B--2---:R-:W-:Y:S04]  /*01d0*/  STG.E desc[UR14][R14.64], R7 ;  /* 0x000000070e007986 */ /* 0x004fe8000c10190e */
[----:B------:R-:W2:Y:S04]  /*01e0*/  LDG.E R5, desc[UR14][R2.64+0x4] ;  /* 0x0000040e02057981 */ /* 0x000ea8000c1e1900 */
[----:B--2---:R-:W-:Y:S01]  /*01f0*/  STG.E desc[UR14][R14.64+0x4], R5 ;  /* 0x000004050e007986 */ /* 0x004fe2000c10190e */
[----:B------:R-:W-:Y:S05]  /*0200*/  EXIT ;  /* 0x000000000000794d */ /* 0x000fea0003800000 */
.L_x_0:
[----:B------:R-:W0:Y:S01]  /*0210*/  LDC.64 R2, c[0x0][0x3a8] ;  /* 0x0000ea00ff027b82 */ /* 0x000e220000000a00 */
[----:B------:R-:W2:Y:S04]  /*0220*/  LDG.E R4, desc[UR14][R8.64] ;  /* 0x0000000e08047981 */ /* 0x000ea8000c1e1900 */
[----:B0-----:R-:W3:Y:S04]  /*0230*/  LDG.E R6, desc[UR14][R2.64+0x4] ;  /* 0x0000040e02067981 */ /* 0x001ee8000c1e1900 */
[----:B------:R-:W2:Y:S01]  /*0240*/  LDG.E R5, desc[UR14][R2.64] ;  /* 0x0000000e02057981 */ /* 0x000ea2000c1e1900 */
[----:B------:R-:W-:Y:S01]  /*0250*/  BSSY.RECONVERGENT B0, `(.L_x_1) ;  /* 0x0000011000007945 */ /* 0x000fe20003800200 */
[----:B---3--:R-:W-:Y:S01]  /*0260*/  FADD R6, R7, -R6 ;  /* 0x8000000607067221 */ /* 0x008fe20000000000 */
[----:B--2---:R-:W-:-:S03]  /*0270*/  FADD R4, R4, -R5 ;  /* 0x8000000504047221 */ /* 0x004fc60000000000 */
[----:B------:R-:W-:-:S04]  /*0280*/  FMUL R5, R6, R6 ;  /* 0x0000000606057220 */ /* 0x000fc80000400000 */
[----:B------:R-:W-:-:S04]  /*0290*/  FFMA R0, R4, R4, R5 ;  /* 0x0000000404007223 */ /* 0x000fc80000000005 */
[----:B------:R-:W-:Y:S01]  /*02a0*/  VIADD R7, R0, 0xf3000000 ;  /* 0xf300000000077836 */ /* 0x000fe20000000000 */
[----:B------:R0:W1:Y:S04]  /*02b0*/  MUFU.RSQ R5, R0 ;  /* 0x0000000000057308 */ /* 0x0000680000001400 */
[----:B------:R-:W-:-:S13]  /*02c0*/  ISETP.GT.U32.AND P0, PT, R7, 0x727fffff, PT ;  /* 0x727fffff0700780c */ /* 0x000fda0003f04070 */
[----:B01----:R-:W-:Y:S05]  /*02d0*/  @!P0 BRA `(.L_x_2) ;  /* 0x0000000000108947 */ /* 0x003fea0003800000 */
[----:B------:R-:W-:-:S07]  /*02e0*/  MOV R2, 0x300 ;  /* 0x0000030000027802 */ /* 0x000fce0000000f00 */
[----:B------:R-:W-:Y:S05]  /*02f0*/  CALL.REL.NOINC `($__internal_1_$__cuda_sm20_sqrt_rn_f32_slowpath) ;  /* 0x0000002000d07944 */ /* 0x000fea0003c00000 */
[----:B------:R-:W-:Y:S01]  /*0300*/  MOV R3, R7 ;  /* 0x0000000700037202 */ /* 0x000fe20000000f00 */
[----:B------:R-:W-:Y:S06]  /*0310*/  BRA `(.L_x_3) ;  /* 0x0000000000107947 */ /* 0x000fec0003800000 */
.L_x_2:
[----:B------:R-:W-:Y:S01]  /*0320*/  FMUL.FTZ R3, R0, R5 ;  /* 0x0000000500037220 */ /* 0x000fe20000410000 */
[----:B------:R-:W-:-:S03]  /*0330*/  FMUL.FTZ R5, R5, 0.5 ;  /* 0x3f00000005057820 */ /* 0x000fc60000410000 */
[----:B------:R-:W-:-:S04]  /*0340*/  FFMA R0, -R3, R3, R0 ;  /* 0x0000000303007223 */ /* 0x000fc80000000100 */
[----:B------:R-:W-:-:S07]  /*0350*/  FFMA R3, R0, R5, R3 ;  /* 0x0000000500037223 */ /* 0x000fce0000000003 */
.L_x_3:
[----:B------:R-:W-:Y:S05]  /*0360*/  BSYNC.RECONVERGENT B0 ;  /* 0x0000000000007941 */ /* 0x000fea0003800200 */
.L_x_1:
[----:B------:R-:W0:Y:S01]  /*0370*/  LDCU UR4, c[0x0][0x3b8] ;  /* 0x00007700ff0477ac */ /* 0x000e220008000800 */
[----:B------:R-:W1:Y:S01]  /*0380*/  LDC.64 R12, c[0x0][0x388] ;  /* 0x0000e200ff0c7b82 */ /* 0x000e620000000a00 */
[----:B------:R-:W-:Y:S01]  /*0390*/  BSSY.RECONVERGENT B0, `(.L_x_4) ;  /* 0x0000025000007945 */ /* 0x000fe20003800200 */
[----:B0-----:R-:W-:Y:S01]  /*03a0*/  FSETP.GEU.AND P0, PT, R3, UR4, PT ;  /* 0x0000000403007c0b */ /* 0x001fe2000bf0e000 */
[----:B-1----:R-:W-:-:S12]  /*03b0*/  IMAD.WIDE R12, R14, 0x4, R12 ;  /* 0x000000040e0c7825 */ /* 0x002fd800078e020c */
[----:B------:R-:W-:Y:S05]  /*03c0*/  @P0 BRA `(.L_x_5) ;  /* 0x00000000007c0947 */ /* 0x000fea0003800000 */
[----:B------:R-:W0:Y:S01]  /*03d0*/  MUFU.RCP R0, R3 ;  /* 0x0000000300007308 */ /* 0x000e220000001000 */
[----:B------:R-:W-:Y:S07]  /*03e0*/  BSSY.RECONVERGENT B1, `(.L_x_6) ;  /* 0x000000c000017945 */ /* 0x000fee0003800200 */
[----:B------:R-:W1:Y:S01]  /*03f0*/  FCHK P0, R4, R3 ;  /* 0x0000000304007302 */ /* 0x000e620000000000 */
[----:B0-----:R-:W-:-:S04]  /*0400*/  FFMA R5, R0, -R3, 1 ;  /* 0x3f80000000057423 */ /* 0x001fc80000000803 */
[----:B------:R-:W-:-:S04]  /*0410*/  FFMA R5, R0, R5, R0 ;  /* 0x0000000500057223 */ /* 0x000fc80000000000 */
[----:B------:R-:W-:-:S04]  /*0420*/  FFMA R0, R4, R5, RZ ;  /* 0x0000000504007223 */ /* 0x000fc800000000ff */
[----:B------:R-:W-:-:S04]  /*0430*/  FFMA R2, R0, -R3, R4 ;  /* 0x8000000300027223 */ /* 0x000fc80000000004 */
[----:B------:R-:W-:Y:S01]  /*0440*/  FFMA R0, R5, R2, R0 ;  /* 0x0000000205007223 */ /* 0x000fe20000000000 */
[----:B-1----:R-:W-:Y:S06]  /*0450*/  @!P0 BRA `(.L_x_7) ;  /* 0x0000000000108947 */ /* 0x002fec0003800000 */
[----:B------:R-:W-:Y:S01]  /*0460*/  IMAD.MOV.U32 R0, RZ, RZ, R4 ;  /* 0x000000ffff007224 */ /* 0x000fe200078e0004 */
[----:B------:R-:W-:Y:S02]  /*0470*/  MOV R7, R3 ;  /* 0x0000000300077202 */ /* 0x000fe40000000f00 */
[----:B------:R-:W-:-:S07]  /*0480*/  MOV R16, 0x4a0 ;  /* 0x000004a000107802 */ /* 0x000fce0000000f00 */
[----:B------:R-:W-:Y:S05]  /*0490*/  CALL.REL.NOINC `($__internal_2_$__cuda_sm3x_div_rn_noftz_f32_slowpath) ;  /* 0x0000002000c07944 */ /* 0x000fea0003c00000 */
.L_x_7:
[----:B------:R-:W-:Y:S05]  /*04a0*/  BSYNC.RECONVERGENT B1 ;  /* 0x0000000000017941 */ /* 0x000fea0003800200 */
.L_x_6:
[----:B------:R-:W0:Y:S01]  /*04b0*/  MUFU.RCP R2, R3 ;  /* 0x0000000300027308 */ /* 0x000e220000001000 */
[----:B------:R-:W-:Y:S01]  /*04c0*/  BSSY.RECONVERGENT B1, `(.L_x_8) ;  /* 0x000000e000017945 */ /* 0x000fe20003800200 */
[----:B------:R-:W-:-:S06]  /*04d0*/  IMAD.MOV.U32 R4, RZ, RZ, R0 ;  /* 0x000000ffff047224 */ /* 0x000fcc00078e0000 */
[----:B------:R-:W1:Y:S01]  /*04e0*/  FCHK P0, R6, R3 ;  /* 0x0000000306007302 */ /* 0x000e620000000000 */
[----:B0-----:R-:W-:-:S04]  /*04f0*/  FFMA R5, R2, -R3, 1 ;  /* 0x3f80000002057423 */ /* 0x001fc80000000803 */
[----:B------:R-:W-:-:S04]  /*0500*/  FFMA R16, R2, R5, R2 ;  /* 0x0000000502107223 */ /* 0x000fc80000000002 */
[----:B------:R-:W-:-:S04]  /*0510*/  FFMA R5, R6, R16, RZ ;  /* 0x0000001006057223 */ /* 0x000fc800000000ff */
[----:B------:R-:W-:-:S04]  /*0520*/  FFMA R2, R5, -R3, R6 ;  /* 0x8000000305027223 */ /* 0x000fc80000000006 */
[----:B------:R-:W-:Y:S01]  /*0530*/  FFMA R5, R16, R2, R5 ;  /* 0x0000000210057223 */ /* 0x000fe20000000005 */
[----:B-1----:R-:W-:Y:S06]  /*0540*/  @!P0 BRA `(.L_x_9) ;  /* 0x0000000000148947 */ /* 0x002fec0003800000 */
[----:B------:R-:W-:Y:S01]  /*0550*/  MOV R0, R6 ;  /* 0x0000000600007202 */ /* 0x000fe20000000f00 */
[----:B------:R-:W-:Y:S01]  /*0560*/  IMAD.MOV.U32 R7, RZ, RZ, R3 ;  /* 0x000000ffff077224 */ /* 0x000fe200078e0003 */
[----:B------:R-:W-:-:S07]  /*0570*/  MOV R16, 0x590 ;  /* 0x0000059000107802 */ /* 0x000fce0000000f00 */
[----:B------:R-:W-:Y:S05]  /*0580*/  CALL.REL.NOINC `($__internal_2_$__cuda_sm3x_div_rn_noftz_f32_slowpath) ;  /* 0x0000002000847944 */ /* 0x000fea0003c00000 */
[----:B------:R-:W-:-:S07]  /*0590*/  MOV R5, R0 ;  /* 0x0000000000057202 */ /* 0x000fce0000000f00 */
.L_x_9:
[----:B------:R-:W-:Y:S05]  /*05a0*/  BSYNC.RECONVERGENT B1 ;  /* 0x0000000000017941 */ /* 0x000fea0003800200 */
.L_x_8:
[----:B------:R-:W-:Y:S05]  /*05b0*/  BRA `(.L_x_10) ;  /* 0x0000000000087947 */ /* 0x000fea0003800000 */
.L_x_5:
[----:B------:R0:W5:Y:S04]  /*05c0*/  LDG.E R4, desc[UR14][R12.64] ;  /* 0x0000000e0c047981 */ /* 0x000168000c1e1900 */
[----:B------:R0:W5:Y:S02]  /*05d0*/  LDG.E R5, desc[UR14][R12.64+0x4] ;  /* 0x0000040e0c057981 */ /* 0x000164000c1e1900 */
.L_x_10:
[----:B------:R-:W-:Y:S05]  /*05e0*/  BSYNC.RECONVERGENT B0 ;  /* 0x0000000000007941 */ /* 0x000fea0003800200 */
.L_x_4:
[----:B------:R-:W1:Y:S01]  /*05f0*/  LDC R0, c[0x0][0x3b0] ;  /* 0x0000ec00ff007b82 */ /* 0x000e620000000800 */
[----:B------:R-:W-:-:S07]  /*0600*/  IMAD.MOV.U32 R6, RZ, RZ, RZ ;  /* 0x000000ffff067224 */ /* 0x000fce00078e00ff */
[----:B------:R-:W2:Y:S01]  /*0610*/  LDC.64 R16, c[0x0][0x3a0] ;  /* 0x0000e800ff107b82 */ /* 0x000ea20000000a00 */
[----:B-1----:R-:W-:Y:S01]  /*0620*/  ISETP.GE.AND P0, PT, R0, 0x1, PT ;  /* 0x000000010000780c */ /* 0x002fe20003f06270 */
[----:B--2---:R-:W-:-:S12]  /*0630*/  IMAD.WIDE R14, R14, 0x4, R16 ;  /* 0x000000040e0e7825 */ /* 0x004fd800078e0210 */
[----:B------:R-:W-:Y:S05]  /*0640*/  @!P0 BRA `(.L_x_11) ;  /* 0x0000000c00e08947 */ /* 0x000fea0003800000 */
[C---:B------:R-:W-:Y:S01]  /*0650*/  ISETP.GE.U32.AND P0, PT, R0.reuse, 0x4, PT ;  /* 0x000000040000780c */ /* 0x040fe20003f06070 */
[----:B------:R-:W-:Y:S01]  /*0660*/  HFMA2 R26, -RZ, RZ, 0, 0 ;  /* 0x00000000ff1a7431 */ /* 0x000fe200000001ff */
[----:B------:R-:W-:Y:S01]  /*0670*/  LOP3.LUT R27, R0, 0x3, RZ, 0xc0, !PT ;  /* 0x00000003001b7812 */ /* 0x000fe200078ec0ff */
[----:B------:R-:W-:-:S10]  /*0680*/  IMAD.MOV.U32 R6, RZ, RZ, RZ ;  /* 0x000000ffff067224 */ /* 0x000fd400078e00ff */
[----:B------:R-:W-:Y:S05]  /*0690*/  @!P0 BRA `(.L_x_12) ;  /* 0x0000000800d88947 */ /* 0x000fea0003800000 */
[----:B------:R-:W1:Y:S01]  /*06a0*/  LDCU.128 UR8, c[0x0][0x380] ;  /* 0x00007000ff0877ac */ /* 0x000e620008000c00 */
[----:B------:R-:W-:Y:S02]  /*06b0*/  LOP3.LUT R26, R0, 0x7ffffffc, RZ, 0xc0, !PT ;  /* 0x7ffffffc001a7812 */ /* 0x000fe400078ec0ff */
[----:B------:R-:W-:Y:S01]  /*06c0*/  MOV R6, RZ ;  /* 0x000000ff00067202 */ /* 0x000fe20000000f00 */
[----:B------:R-:W2:Y:S02]  /*06d0*/  LDCU.64 UR12, c[0x0][0x390] ;  /* 0x00007200ff0c77ac */ /* 0x000ea40008000a00 */
[----:B------:R-:W-:Y:S01]  /*06e0*/  IMAD.MOV R25, RZ, RZ, -R26 ;  /* 0x000000ffff197224 */ /* 0x000fe200078e0a1a */
[----:B-1----:R-:W-:Y:S02]  /*06f0*/  UIADD3 UR6, UP1, UPT, UR8, 0x10, URZ ;  /* 0x0000001008067890 */ /* 0x002fe4000ff3e0ff */
[----:B------:R-:W-:Y:S02]  /*0700*/  UIADD3 UR4, UP2, UPT, UR10, 0x10, URZ ;  /* 0x000000100a047890 */ /* 0x000fe4000ff5e0ff */
[----:B--2---:R-:W-:-:S02]  /*0710*/  UIADD3 UR8, UP0, UPT, UR12, 0x1, URZ ;  /* 0x000000010c087890 */ /* 0x004fc4000ff1e0ff */
[----:B------:R-:W-:Y:S01]  /*0720*/  UIADD3.X UR7, UPT, UPT, URZ, UR9, URZ, UP1, !UPT ;  /* 0x00000009ff077290 */ /* 0x000fe20008ffe4ff */
[----:B------:R-:W-:Y:S01]  /*0730*/  IMAD.U32 R18, RZ, RZ, UR6 ;  /* 0x00000006ff127e24 */ /* 0x000fe2000f8e00ff */
[----:B------:R-:W-:Y:S01]  /*0740*/  UIADD3.X UR5, UPT, UPT, URZ, UR11, URZ, UP2, !UPT ;  /* 0x0000000bff057290 */ /* 0x000fe200097fe4ff */
[----:B------:R-:W-:Y:S01]  /*0750*/  MOV R20, UR4 ;  /* 0x0000000400147c02 */ /* 0x000fe20008000f00 */
[----:B------:R-:W-:Y:S01]  /*0760*/  UIADD3.X UR9, UPT, UPT, URZ, UR13, URZ, UP0, !UPT ;  /* 0x0000000dff097290 */ /* 0x000fe200087fe4ff */
[----:B------:R-:W-:Y:S02]  /*0770*/  MOV R16, UR8 ;  /* 0x0000000800107c02 */ /* 0x000fe40008000f00 */
[----:B------:R-:W-:Y:S01]  /*0780*/  MOV R19, UR7 ;  /* 0x0000000700137c02 */ /* 0x000fe20008000f00 */
[----:B------:R-:W-:Y:S02]  /*0790*/  IMAD.U32 R21, RZ, RZ, UR5 ;  /* 0x00000005ff157e24 */ /* 0x000fe4000f8e00ff */
[----:B------:R-:W-:-:S07]  /*07a0*/  IMAD.U32 R17, RZ, RZ, UR9 ;  /* 0x00000009ff117e24 */ /* 0x000fce000f8e00ff */
.L_x_33:
[----:B------:R-:W2:Y:S01]  /*07b0*/  LDG.E.U8 R0, desc[UR14][R16.64+-0x1] ;  /* 0xffffff0e10007981 */ /* 0x000ea2000c1e1100 */
[----:B------:R-:W-:-:S04]  /*07c0*/  IADD3 R25, PT, PT, R25, 0x4, RZ ;  /* 0x0000000419197810 */ /* 0x000fc80007ffe0ff */
[----:B------:R-:W-:Y:S02]  /*07d0*/  ISETP.NE.AND P0, PT, R25, RZ, PT ;  /* 0x000000ff1900720c */ /* 0x000fe40003f05270 */
[----:B--2---:R-:W-:-:S13]  /*07e0*/  ISETP.NE.AND P1, PT, R0, RZ, PT ;  /* 0x000000ff0000720c */ /* 0x004fda0003f25270 */
[----:B-1----:R-:W-:Y:S05]  /*07f0*/  @!P1 BRA `(.L_x_13) ;  /* 0x0000000000909947 */ /* 0x002fea0003800000 */
[----:B------:R-:W2:Y:S04]  /*0800*/  LDG.E R2, desc[UR14][R8.64+0x4] ;  /* 0x0000040e08027981 */ /* 0x000ea8000c1e1900 */
[----:B------:R-:W2:Y:S04]  /*0810*/  LDG.E R23, desc[UR14][R18.64+-0xc] ;  /* 0xfffff40e12177981 */ /* 0x000ea8000c1e1900 */
[----:B------:R-:W3:Y:S04]  /*0820*/  LDG.E R0, desc[UR14][R8.64] ;  /* 0x0000000e08007981 */ /* 0x000ee8000c1e1900 */
[----:B------:R-:W3:Y:S01]  /*0830*/  LDG.E R7, desc[UR14][R18.64+-0x10] ;  /* 0xfffff00e12077981 */ /* 0x000ee2000c1e1900 */
[----:B------:R-:W-:Y:S01]  /*0840*/  BSSY.RECONVERGENT B0, `(.L_x_14) ;  /* 0x0000011000007945 */ /* 0x000fe20003800200 */
[----:B--2---:R-:W-:Y:S01]  /*0850*/  FADD R2, R2, -R23 ;  /* 0x8000001702027221 */ /* 0x004fe20000000000 */
[----:B---3--:R-:W-:-:S03]  /*0860*/  FADD R0, R0, -R7 ;  /* 0x8000000700007221 */ /* 0x008fc60000000000 */
[----:B------:R-:W-:-:S04]  /*0870*/  FMUL R7, R2, R2 ;  /* 0x0000000202077220 */ /* 0x000fc80000400000 */
[----:B------:R-:W-:-:S04]  /*0880*/  FFMA R22, R0, R0, R7 ;  /* 0x0000000000167223 */ /* 0x000fc80000000007 */
[----:B------:R-:W-:Y:S01]  /*0890*/  VIADD R0, R22, 0xf3000000 ;  /* 0xf300000016007836 */ /* 0x000fe20000000000 */
[----:B------:R1:W2:Y:S04]  /*08a0*/  MUFU.RSQ R23, R22 ;  /* 0x0000001600177308 */ /* 0x0002a80000001400 */
[----:B------:R-:W-:-:S13]  /*08b0*/  ISETP.GT.U32.AND P1, PT, R0, 0x727fffff, PT ;  /* 0x727fffff0000780c */ /* 0x000fda0003f24070 */
[----:B-12---:R-:W-:Y:S05]  /*08c0*/  @!P1 BRA `(.L_x_15) ;  /* 0x0000000000109947 */ /* 0x006fea0003800000 */
[----:B------:R-:W-:Y:S02]  /*08d0*/  MOV R0, R22 ;  /* 0x0000001600007202 */ /* 0x000fe40000000f00 */
[----:B------:R-:W-:-:S07]  /*08e0*/  MOV R2, 0x900 ;  /* 0x0000090000027802 */ /* 0x000fce0000000f00 */
[----:B0----5:R-:W-:Y:S05]  /*08f0*/  CALL.REL.NOINC `($__internal_1_$__cuda_sm20_sqrt_rn_f32_slowpath) ;  /* 0x0000001c00507944 */ /* 0x021fea0003c00000 */
[----:B------:R-:W-:Y:S05]  /*0900*/  BRA `(.L_x_16) ;  /* 0x0000000000107947 */ /* 0x000fea0003800000 */
.L_x_15:
[----:B------:R-:W-:Y:S01]  /*0910*/  FMUL.FTZ R7, R22, R23 ;  /* 0x0000001716077220 */ /* 0x000fe20000410000 */
[----:B------:R-:W-:-:S03]  /*0920*/  FMUL.FTZ R2, R23, 0.5 ;  /* 0x3f00000017027820 */ /* 0x000fc60000410000 */
[----:B------:R-:W-:-:S04]  /*0930*/  FFMA R0, -R7, R7, R22 ;  /* 0x0000000707007223 */ /* 0x000fc80000000116 */
[----:B------:R-:W-:-:S07]  /*0940*/  FFMA R7, R0, R2, R7 ;  /* 0x0000000200077223 */ /* 0x000fce0000000007 */
.L_x_16:
[----:B------:R-:W-:Y:S05]  /*0950*/  BSYNC.RECONVERGENT B0 ;  /* 0x0000000000007941 */ /* 0x000fea0003800200 */
.L_x_14:
[----:B------:R-:W1:Y:S01]  /*0960*/  LDCU UR4, c[0x0][0x3b4] ;  /* 0x00007680ff0477ac */ /* 0x000e620008000800 */
[----:B------:R-:W-:Y:S01]  /*0970*/  BSSY.RECONVERGENT B0, `(.L_x_13) ;  /* 0x000000c000007945 */ /* 0x000fe20003800200 */
[----:B-1----:R-:W-:-:S13]  /*0980*/  FSETP.GT.AND P1, PT, R7, UR4, PT ;  /* 0x0000000407007c0b */ /* 0x002fda000bf24000 */
[----:B------:R-:W-:Y:S05]  /*0990*/  @P1 BRA `(.L_x_17) ;  /* 0x0000000000241947 */ /* 0x000fea0003800000 */
[----:B------:R-:W2:Y:S04]  /*09a0*/  LDG.E R0, desc[UR14][R20.64+-0x10] ;  /* 0xfffff00e14007981 */ /* 0x000ea8000c1e1900 */
[----:B------:R-:W2:Y:S04]  /*09b0*/  LDG.E R7, desc[UR14][R14.64] ;  /* 0x0000000e0e077981 */ /* 0x000ea8000c1e1900 */
[----:B------:R-:W3:Y:S01]  /*09c0*/  LDG.E R23, desc[UR14][R14.64+0x4] ;  /* 0x0000040e0e177981 */ /* 0x000ee2000c1e1900 */
[----:B--2---:R-:W-:-:S05]  /*09d0*/  FADD R7, R0, R7 ;  /* 0x0000000700077221 */ /* 0x004fca0000000000 */
[----:B------:R1:W-:Y:S04]  /*09e0*/  STG.E desc[UR14][R14.64], R7 ;  /* 0x000000070e007986 */ /* 0x0003e8000c10190e */
[----:B------:R-:W3:Y:S01]  /*09f0*/  LDG.E R0, desc[UR14][R20.64+-0xc] ;  /* 0xfffff40e14007981 */ /* 0x000ee2000c1e1900 */
[----:B------:R-:W-:Y:S02]  /*0a00*/  VIADD R6, R6, 0x1 ;  /* 0x0000000106067836 */ /* 0x000fe40000000000 */
[----:B---3--:R-:W-:-:S05]  /*0a10*/  FADD R23, R0, R23 ;  /* 0x0000001700177221 */ /* 0x008fca0000000000 */
[----:B------:R1:W-:Y:S02]  /*0a20*/  STG.E desc[UR14][R14.64+0x4], R23 ;  /* 0x000004170e007986 */ /* 0x0003e4000c10190e */
.L_x_17:
[----:B------:R-:W-:Y:S05]  /*0a30*/  BSYNC.RECONVERGENT B0 ;  /* 0x0000000000007941 */ /* 0x000fea0003800200 */
.L_x_13:
[----:B------:R-:W2:Y:S02]  /*0a40*/  LDG.E.U8 R0, desc[UR14][R16.64] ;  /* 0x0000000e10007981 */ /* 0x000ea4000c1e1100 */
[----:B--2---:R-:W-:-:S13]  /*0a50*/  ISETP.NE.AND P1, PT, R0, RZ, PT ;  /* 0x000000ff0000720c */ /* 0x004fda0003f25270 */
[----:B------:R-:W-:Y:S05]  /*0a60*/  @!P1 BRA `(.L_x_18) ;  /* 0x0000000000909947 */ /* 0x000fea0003800000 */
[----:B------:R-:W2:Y:S04]  /*0a70*/  LDG.E R2, desc[UR14][R8.64+0x4] ;  /* 0x0000040e08027981 */ /* 0x000ea8000c1e1900 */
[----:B-1----:R-:W2:Y:S04]  /*0a80*/  LDG.E R23, desc[UR14][R18.64+-0x4] ;  /* 0xfffffc0e12177981 */ /* 0x002ea8000c1e1900 */
[----:B------:R-:W3:Y:S04]  /*0a90*/  LDG.E R0, desc[UR14][R8.64] ;  /* 0x0000000e08007981 */ /* 0x000ee8000c1e1900 */
[----:B------:R-:W3:Y:S01]  /*0aa0*/  LDG.E R7, desc[UR14][R18.64+-0x8] ;  /* 0xfffff80e12077981 */ /* 0x000ee2000c1e1900 */
[----:B------:R-:W-:Y:S01]  /*0ab0*/  BSSY.RECONVERGENT B0, `(.L_x_19) ;  /* 0x0000011000007945 */ /* 0x000fe20003800200 */
[----:B--2---:R-:W-:Y:S01]  /*0ac0*/  FADD R2, R2, -R23 ;  /* 0x8000001702027221 */ /* 0x004fe20000000000 */
[----:B---3--:R-:W-:-:S03]  /*0ad0*/  FADD R0, R0, -R7 ;  /* 0x8000000700007221 */ /* 0x008fc60000000000 */
[----:B------:R-:W-:-:S04]  /*0ae0*/  FMUL R7, R2, R2 ;  /* 0x0000000202077220 */ /* 0x000fc80000400000 */
[----:B------:R-:W-:-:S04]  /*0af0*/  FFMA R22, R0, R0, R7 ;  /* 0x0000000000167223 */ /* 0x000fc80000000007 */
[----:B------:R1:W2:Y:S01]  /*0b00*/  MUFU.RSQ R23, R22 ;  /* 0x0000001600177308 */ /* 0x0002a20000001400 */
[----:B------:R-:W-:-:S04]  /*0b10*/  IADD3 R0, PT, PT, R22, -0xd000000, RZ ;  /* 0xf300000016007810 */ /* 0x000fc80007ffe0ff */
[----:B------:R-:W-:-:S13]  /*0b20*/  ISETP.GT.U32.AND P1, PT, R0, 0x727fffff, PT ;  /* 0x727fffff0000780c */ /* 0x000fda0003f24070 */
[----:B-12---:R-:W-:Y:S05]  /*0b30*/  @!P1 BRA `(.L_x_20) ;  /* 0x0000000000109947 */ /* 0x006fea0003800000 */
[----:B------:R-:W-:Y:S01]  /*0b40*/  IMAD.MOV.U32 R0, RZ, RZ, R22 ;  /* 0x000000ffff007224 */ /* 0x000fe200078e0016 */
[----:B------:R-:W-:-:S07]  /*0b50*/  MOV R2, 0xb70 ;  /* 0x00000b7000027802 */ /* 0x000fce0000000f00 */
[----:B0----5:R-:W-:Y:S05]  /*0b60*/  CALL.REL.NOINC `($__internal_1_$__cuda_sm20_sqrt_rn_f32_slowpath) ;  /* 0x0000001800b47944 */ /* 0x021fea0003c00000 */
[----:B------:R-:W-:Y:S05]  /*0b70*/  BRA `(.L_x_21) ;  /* 0x0000000000107947 */ /* 0x000fea0003800000 */
.L_x_20:
[----:B------:R-:W-:Y:S01]  /*0b80*/  FMUL.FTZ R7, R22, R23 ;  /* 0x0000001716077220 */ /* 0x000fe20000410000 */
[----:B------:R-:W-:-:S03]  /*0b90*/  FMUL.FTZ R2, R23, 0.5 ;  /* 0x3f00000017027820 */ /* 0x000fc60000410000 */
[----:B------:R-:W-:-:S04]  /*0ba0*/  FFMA R0, -R7, R7, R22 ;  /* 0x0000000707007223 */ /* 0x000fc80000000116 */
[----:B------:R-:W-:-:S07]  /*0bb0*/  FFMA R7, R0, R2, R7 ;  /* 0x0000000200077223 */ /* 0x000fce0000000007 */
.L_x_21:
[----:B------:R-:W-:Y:S05]  /*0bc0*/  BSYNC.RECONVERGENT B0 ;  /* 0x0000000000007941 */ /* 0x000fea0003800200 */
.L_x_19:
        /* <DEDUP_REMOVED lines=10> */
[----:B------:R-:W-:Y:S01]  /*0c70*/  IADD3 R6, PT, PT, R6, 0x1, RZ ;  /* 0x0000000106067810 */ /* 0x000fe20007ffe0ff */
[----:B---3--:R-:W-:-:S05]  /*0c80*/  FADD R23, R0, R23 ;  /* 0x0000001700177221 */ /* 0x008fca0000000000 */
[----:B------:R1:W-:Y:S02]  /*0c90*/  STG.E desc[UR14][R14.64+0x4], R23 ;  /* 0x000004170e007986 */ /* 0x0003e4000c10190e */
.L_x_22:
[----:B------:R-:W-:Y:S05]  /*0ca0*/  BSYNC.RECONVERGENT B0 ;  /* 0x0000000000007941 */ /* 0x000fea0003800200 */
.L_x_18:
        /* <DEDUP_REMOVED lines=20> */
.L_x_25:
[----:B------:R-:W-:Y:S01]  /*0df0*/  FMUL.FTZ R7, R22, R23 ;  /* 0x0000001716077220 */ /* 0x000fe20000410000 */
[----:B------:R-:W-:-:S03]  /*0e00*/  FMUL.FTZ R2, R23, 0.5 ;  /* 0x3f00000017027820 */ /* 0x000fc60000410000 */
[----:B------:R-:W-:-:S04]  /*0e10*/  FFMA R0, -R7, R7, R22 ;  /* 0x0000000707007223 */ /* 0x000fc80000000116 */
[----:B------:R-:W-:-:S07]  /*0e20*/  FFMA R7, R0, R2, R7 ;  /* 0x0000000200077223 */ /* 0x000fce0000000007 */
.L_x_26:
[----:B------:R-:W-:Y:S05]  /*0e30*/  BSYNC.RECONVERGENT B0 ;  /* 0x0000000000007941 */ /* 0x000fea0003800200 */
.L_x_24:
        /* <DEDUP_REMOVED lines=13> */
.L_x_27:
[----:B------:R-:W-:Y:S05]  /*0f10*/  BSYNC.RECONVERGENT B0 ;  /* 0x0000000000007941 */ /* 0x000fea0003800200 */
.L_x_23:
        /* <DEDUP_REMOVED lines=20> */
.L_x_30:
[----:B------:R-:W-:Y:S01]  /*1060*/  FMUL.FTZ R7, R22, R23 ;  /* 0x0000001716077220 */ /* 0x000fe20000410000 */
[----:B------:R-:W-:-:S03]  /*1070*/  FMUL.FTZ R2, R23, 0.5 ;  /* 0x3f00000017027820 */ /* 0x000fc60000410000 */
[----:B------:R-:W-:-:S04]  /*1080*/  FFMA R0, -R7, R7, R22 ;  /* 0x0000000707007223 */ /* 0x000fc80000000116 */
[----:B------:R-:W-:-:S07]  /*1090*/  FFMA R7, R0, R2, R7 ;  /* 0x0000000200077223 */ /* 0x000fce0000000007 */
.L_x_31:
[----:B------:R-:W-:Y:S05]  /*10a0*/  BSYNC.RECONVERGENT B0 ;  /* 0x0000000000007941 */ /* 0x000fea0003800200 */
.L_x_29:
        /* <DEDUP_REMOVED lines=13> */
.L_x_32:
[----:B------:R-:W-:Y:S05]  /*1180*/  BSYNC.RECONVERGENT B0 ;  /* 0x0000000000007941 */ /* 0x000fea0003800200 */
.L_x_28:
[----:B------:R-:W-:Y:S02]  /*1190*/  IADD3 R16, P1, PT, R16, 0x4, RZ ;  /* 0x0000000410107810 */ /* 0x000fe40007f3e0ff */
[----:B------:R-:W-:Y:S02]  /*11a0*/  IADD3 R20, P3, PT, R20, 0x20, RZ ;  /* 0x0000002014147810 */ /* 0x000fe40007f7e0ff */
[----:B------:R-:W-:Y:S01]  /*11b0*/  IADD3 R18, P2, PT, R18, 0x20, RZ ;  /* 0x0000002012127810 */ /* 0x000fe20007f5e0ff */
[----:B------:R-:W-:Y:S02]  /*11c0*/  IMAD.X R17, RZ, RZ, R17, P1 ;  /* 0x000000ffff117224 */ /* 0x000fe400008e0611 */
[----:B------:R-:W-:Y:S01]  /*11d0*/  IMAD.X R21, RZ, RZ, R21, P3 ;  /* 0x000000ffff157224 */ /* 0x000fe200018e0615 */
[----:B------:R-:W-:Y:S01]  /*11e0*/  IADD3.X R19, PT, PT, RZ, R19, RZ, P2, !PT ;  /* 0x00000013ff137210 */ /* 0x000fe200017fe4ff */
[----:B------:R-:W-:Y:S08]  /*11f0*/  @P0 BRA `(.L_x_33) ;  /* 0xfffffff4006c0947 */ /* 0x000ff0000383ffff */
.L_x_12:
[----:B------:R-:W-:-:S13]  /*1200*/  ISETP.NE.AND P0, PT, R27, RZ, PT ;  /* 0x000000ff1b00720c */ /* 0x000fda0003f05270 */
[----:B------:R-:W-:Y:S05]  /*1210*/  @!P0 BRA `(.L_x_11) ;  /* 0x0000000000ec8947 */ /* 0x000fea0003800000 */
[----:B------:R-:W2:Y:S01]  /*1220*/  LDCU.128 UR4, c[0x0][0x380] ;  /* 0x00007000ff0477ac */ /* 0x000ea20008000c00 */
[----:B------:R-:W-:Y:S01]  /*1230*/  IMAD.WIDE.U32 R16, R26, 0x8, RZ ;  /* 0x000000081a107825 */ /* 0x000fe200078e00ff */
[----:B------:R-:W3:Y:S03]  /*1240*/  LDCU.64 UR8, c[0x0][0x390] ;  /* 0x00007200ff0877ac */ /* 0x000ee60008000a00 */
[----:B------:R-:W-:Y:S01]  /*1250*/  IMAD.MOV R27, RZ, RZ, -R27 ;  /* 0x000000ffff1b7224 */ /* 0x000fe200078e0a1b */
[----:B------:R-:W-:-:S04]  /*1260*/  LOP3.LUT R16, R16, 0x4, RZ, 0xfc, !PT ;  /* 0x0000000410107812 */ /* 0x000fc800078efcff */
[C---:B--2---:R-:W-:Y:S02]  /*1270*/  IADD3 R20, P0, PT, R16.reuse, UR6, RZ ;  /* 0x0000000610147c10 */ /* 0x044fe4000ff1e0ff */
[----:B------:R-:W-:Y:S02]  /*1280*/  IADD3 R16, P1, PT, R16, UR4, RZ ;  /* 0x0000000410107c10 */ /* 0x000fe4000ff3e0ff */
[----:B---3--:R-:W-:Y:S02]  /*1290*/  IADD3 R18, P2, PT, R26, UR8, RZ ;  /* 0x000000081a127c10 */ /* 0x008fe4000ff5e0ff */
[C---:B------:R-:W-:Y:S02]  /*12a0*/  IADD3.X R21, PT, PT, R17.reuse, UR7, RZ, P0, !PT ;  /* 0x0000000711157c10 */ /* 0x040fe400087fe4ff */
[----:B------:R-:W-:Y:S02]  /*12b0*/  IADD3.X R19, PT, PT, RZ, UR9, RZ, P2, !PT ;  /* 0x00000009ff137c10 */ /* 0x000fe400097fe4ff */
[----:B------:R-:W-:-:S07]  /*12c0*/  IADD3.X R17, PT, PT, R17, UR5, RZ, P1, !PT ;  /* 0x0000000511117c10 */ /* 0x000fce0008ffe4ff */
.L_x_39:
[----:B------:R-:W2:Y:S01]  /*12d0*/  LDG.E.U8 R0, desc[UR14][R18.64] ;  /* 0x0000000e12007981 */ /* 0x000ea2000c1e1100 */
[----:B------:R-:W-:-:S04]  /*12e0*/  IADD3 R27, PT, PT, R27, 0x1, RZ ;  /* 0x000000011b1b7810 */ /* 0x000fc80007ffe0ff */
[----:B------:R-:W-:Y:S02]  /*12f0*/  ISETP.NE.AND P0, PT, R27, RZ, PT ;  /* 0x000000ff1b00720c */ /* 0x000fe40003f05270 */
        /* <DEDUP_REMOVED lines=19> */
.L_x_36:
[----:B------:R-:W-:Y:S01]  /*1430*/  FMUL.FTZ R7, R22, R23 ;  /* 0x0000001716077220 */ /* 0x000fe20000410000 */
[----:B------:R-:W-:-:S03]  /*1440*/  FMUL.FTZ R2, R23, 0.5 ;  /* 0x3f00000017027820 */ /* 0x000fc60000410000 */
[----:B------:R-:W-:-:S04]  /*1450*/  FFMA R0, -R7, R7, R22 ;  /* 0x0000000707007223 */ /* 0x000fc80000000116 */
[----:B------:R-:W-:-:S07]  /*1460*/  FFMA R7, R0, R2, R7 ;  /* 0x0000000200077223 */ /* 0x000fce0000000007 */
.L_x_37:
[----:B------:R-:W-:Y:S05]  /*1470*/  BSYNC.RECONVERGENT B0 ;  /* 0x0000000000007941 */ /* 0x000fea0003800200 */
.L_x_35:
        /* <DEDUP_REMOVED lines=13> */
.L_x_38:
[----:B------:R-:W-:Y:S05]  /*1550*/  BSYNC.RECONVERGENT B0 ;  /* 0x0000000000007941 */ /* 0x000fea0003800200 */
.L_x_34:
[----:B------:R-:W-:Y:S02]  /*1560*/  IADD3 R16, P2, PT, R16, 0x8, RZ ;  /* 0x0000000810107810 */ /* 0x000fe40007f5e0ff */
[----:B------:R-:W-:Y:S02]  /*1570*/  IADD3 R18, P3, PT, R18, 0x1, RZ ;  /* 0x0000000112127810 */ /* 0x000fe40007f7e0ff */
[----:B------:R-:W-:Y:S01]  /*1580*/  IADD3 R20, P1, PT, R20, 0x8, RZ ;  /* 0x0000000814147810 */ /* 0x000fe20007f3e0ff */
[----:B------:R-:W-:Y:S01]  /*1590*/  IMAD.X R17, RZ, RZ, R17, P2 ;  /* 0x000000ffff117224 */ /* 0x000fe200010e0611 */
[----:B------:R-:W-:Y:S02]  /*15a0*/  IADD3.X R19, PT, PT, RZ, R19, RZ, P3, !PT ;  /* 0x00000013ff137210 */ /* 0x000fe40001ffe4ff */
[----:B------:R-:W-:Y:S01]  /*15b0*/  IADD3.X R21, PT, PT, RZ, R21, RZ, P1, !PT ;  /* 0x00000015ff157210 */ /* 0x000fe20000ffe4ff */
[----:B------:R-:W-:Y:S08]  /*15c0*/  @P0 BRA `(.L_x_39) ;  /* 0xfffffffc00400947 */ /* 0x000ff0000383ffff */
.L_x_11:
[----:B------:R-:W-:Y:S01]  /*15d0*/  ISETP.NE.AND P0, PT, R6, RZ, PT ;  /* 0x000000ff0600720c */ /* 0x000fe20003f05270 */
[----:B------:R-:W-:-:S12]  /*15e0*/  BSSY.RECONVERGENT B0, `(.L_x_40) ;  /* 0x000002c000007945 */ /* 0x000fd80003800200 */
[----:B------:R-:W-:Y:S05]  /*15f0*/  @P0 BRA `(.L_x_41) ;  /* 0x0000000000300947 */ /* 0x000fea0003800000 */
[----:B------:R-:W2:Y:S01]  /*1600*/  LDCU UR4, c[0x0][0x3b8] ;  /* 0x00007700ff0477ac */ /* 0x000ea20008000800 */
[----:B------:R-:W-:Y:S01]  /*1610*/  BSSY.RECONVERGENT B1, `(.L_x_42) ;  /* 0x0000005000017945 */ /* 0x000fe20003800200 */
[----:B--2---:R-:W-:Y:S01]  /*1620*/  FSETP.GEU.AND P0, PT, R3, UR4, PT ;  /* 0x0000000403007c0b */ /* 0x004fe2000bf0e000 */
[----:B-----5:R-:W-:-:S12]  /*1630*/  IMAD.MOV.U32 R3, RZ, RZ, R4 ;  /* 0x000000ffff037224 */ /* 0x020fd800078e0004 */
[----:B------:R-:W-:Y:S05]  /*1640*/  @!P0 BRA `(.L_x_43) ;  /* 0x0000000000048947 */ /* 0x000fea0003800000 */
[----:B------:R2:W5:Y:S02]  /*1650*/  LDG.E R3, desc[UR14][R12.64] ;  /* 0x0000000e0c037981 */ /* 0x000564000c1e1900 */
.L_x_43:
[----:B------:R-:W-:Y:S05]  /*1660*/  BSYNC.RECONVERGENT B1 ;  /* 0x0000000000017941 */ /* 0x000fea0003800200 */
.L_x_42:
[----:B-----5:R3:W-:Y:S01]  /*1670*/  STG.E desc[UR14][R14.64], R3 ;  /* 0x000000030e007986 */ /* 0x0207e2000c10190e */
[----:B------:R-:W-:Y:S01]  /*1680*/  MOV R0, R5 ;  /* 0x0000000500007202 */ /* 0x000fe20000000f00 */
[----:B------:R-:W-:Y:S06]  /*1690*/  @!P0 BRA `(.L_x_44) ;  /* 0x0000000000808947 */ /* 0x000fec0003800000 */
[----:B------:R4:W5:Y:S01]  /*16a0*/  LDG.E R0, desc[UR14][R12.64+0x4] ;  /* 0x0000040e0c007981 */ /* 0x000962000c1e1900 */
[----:B------:R-:W-:Y:S05]  /*16b0*/  BRA `(.L_x_44) ;  /* 0x0000000000787947 */ /* 0x000fea0003800000 */
.L_x_41:
[----:B------:R-:W2:Y:S01]  /*16c0*/  LDG.E R16, desc[UR14][R14.64] ;  /* 0x0000000e0e107981 */ /* 0x000ea2000c1e1900 */
[----:B-1----:R-:W-:Y:S01]  /*16d0*/  I2FP.F32.S32 R7, R6 ;  /* 0x0000000600077245 */ /* 0x002fe20000201400 */
[----:B------:R-:W-:Y:S03]  /*16e0*/  BSSY.RECONVERGENT B1, `(.L_x_45) ;  /* 0x000000d000017945 */ /* 0x000fe60003800200 */
[----:B------:R-:W1:Y:S02]  /*16f0*/  MUFU.RCP R0, R7 ;  /* 0x0000000700007308 */ /* 0x000e640000001000 */
[----:B-1----:R-:W-:-:S04]  /*1700*/  FFMA R3, -R7, R0, 1 ;  /* 0x3f80000007037423 */ /* 0x002fc80000000100 */
[----:B------:R-:W-:Y:S02]  /*1710*/  FFMA R0, R0, R3, R0 ;  /* 0x0000000300007223 */ /* 0x000fe40000000000 */
[----:B--2---:R-:W1:Y:S02]  /*1720*/  FCHK P0, R16, R7 ;  /* 0x0000000710007302 */ /* 0x004e640000000000 */
[----:B------:R-:W-:-:S04]  /*1730*/  FFMA R2, R0, R16, RZ ;  /* 0x0000001000027223 */ /* 0x000fc800000000ff */
[----:B------:R-:W-:-:S04]  /*1740*/  FFMA R3, -R7, R2, R16 ;  /* 0x0000000207037223 */ /* 0x000fc80000000110 */
[----:B------:R-:W-:Y:S01]  /*1750*/  FFMA R3, R0, R3, R2 ;  /* 0x0000000300037223 */ /* 0x000fe20000000002 */
[----:B-1----:R-:W-:Y:S06]  /*1760*/  @!P0 BRA `(.L_x_46) ;  /* 0x0000000000108947 */ /* 0x002fec0003800000 */
[----:B------:R-:W-:Y:S01]  /*1770*/  IMAD.MOV.U32 R0, RZ, RZ, R16 ;  /* 0x000000ffff007224 */ /* 0x000fe200078e0010 */
[----:B------:R-:W-:-:S07]  /*1780*/  MOV R16, 0x17a0 ;  /* 0x000017a000107802 */ /* 0x000fce0000000f00 */
[----:B0----5:R-:W-:Y:S05]  /*1790*/  CALL.REL.NOINC `($__internal_2_$__cuda_sm3x_div_rn_noftz_f32_slowpath) ;  /* 0x0000001000007944 */ /* 0x021fea0003c00000 */
[----:B------:R-:W-:-:S07]  /*17a0*/  MOV R3, R0 ;  /* 0x0000000000037202 */ /* 0x000fce0000000f00 */
.L_x_46:
[----:B------:R-:W-:Y:S05]  /*17b0*/  BSYNC.RECONVERGENT B1 ;  /* 0x0000000000017941 */ /* 0x000fea0003800200 */
.L_x_45:
[----:B------:R-:W2:Y:S01]  /*17c0*/  LDG.E R2, desc[UR14][R14.64+0x4] ;  /* 0x0000040e0e027981 */ /* 0x000ea2000c1e1900 */
[----:B------:R-:W1:Y:S01]  /*17d0*/  MUFU.RCP R0, R7 ;  /* 0x0000000700007308 */ /* 0x000e620000001000 */
[----:B------:R-:W-:Y:S01]  /*17e0*/  BSSY.RECONVERGENT B1, `(.L_x_44) ;  /* 0x000000b000017945 */ /* 0x000fe20003800200 */
        /* <DEDUP_REMOVED lines=10> */
.L_x_47:
[----:B------:R-:W-:Y:S05]  /*1890*/  BSYNC.RECONVERGENT B1 ;  /* 0x0000000000017941 */ /* 0x000fea0003800200 */
.L_x_44:
[----:B------:R-:W-:Y:S05]  /*18a0*/  BSYNC.RECONVERGENT B0 ;  /* 0x0000000000007941 */ /* 0x000fea0003800200 */
.L_x_40:
[----:B------:R-:W0:Y:S08]  /*18b0*/  LDC R6, c[0x0][0x3bc] ;  /* 0x0000ef00ff067b82 */ /* 0x000e300000000800 */
[----:B------:R-:W2:Y:S01]  /*18c0*/  LDC R17, c[0x0][0x3d8] ;  /* 0x0000f600ff117b82 */ /* 0x000ea20000000800 */
[-C--:B0-----:R-:W-:Y:S01]  /*18d0*/  FMUL R2, R3, R6.reuse ;  /* 0x0000000603027220 */ /* 0x081fe20000400000 */
[----:B-1----:R-:W-:Y:S01]  /*18e0*/  FADD R7, -R6, 1 ;  /* 0x3f80000006077421 */ /* 0x002fe20000000100 */
[----:B-----5:R-:W-:-:S03]  /*18f0*/  FMUL R0, R0, R6 ;  /* 0x0000000600007220 */ /* 0x020fc60000400000 */
[C---:B---3--:R-:W-:Y:S01]  /*1900*/  FFMA R3, R7.reuse, R4, R2 ;  /* 0x0000000407037223 */ /* 0x048fe20000000002 */
[----:B------:R-:W-:Y:S01]  /*1910*/  FFMA R7, R7, R5, R0 ;  /* 0x0000000507077223 */ /* 0x000fe20000000000 */
[----:B--2---:R-:W-:-:S03]  /*1920*/  IADD3 R0, PT, PT, R17, 0x1800000, RZ ;  /* 0x0180000011007810 */ /* 0x004fc60007ffe0ff */
[----:B------:R0:W-:Y:S01]  /*1930*/  STG.E desc[UR14][R14.64], R3 ;  /* 0x000000030e007986 */ /* 0x0001e2000c10190e */
[----:B------:R-:W-:-:S03]  /*1940*/  LOP3.LUT R0, R0, 0x7f800000, RZ, 0xc0, !PT ;  /* 0x7f80000000007812 */ /* 0x000fc600078ec0ff */
[----:B------:R0:W-:Y:S01]  /*1950*/  STG.E desc[UR14][R14.64+0x4], R7 ;  /* 0x000004070e007986 */ /* 0x0001e2000c10190e */
[----:B------:R-:W-:-:S13]  /*1960*/  ISETP.GT.U32.AND P0, PT, R0, 0x1ffffff, PT ;  /* 0x01ffffff0000780c */ /* 0x000fda0003f04070 */
[----:B0-----:R-:W-:Y:S05]  /*1970*/  @P0 BRA `(.L_x_48) ;  /* 0x00000000000c0947 */ /* 0x001fea0003800000 */
[----:B------:R-:W-:-:S07]  /*1980*/  MOV R2, 0x19a0 ;  /* 0x000019a000027802 */ /* 0x000fce0000000f00 */
[----:B----4-:R-:W-:Y:S05]  /*1990*/  CALL.REL.NOINC `($__internal_0_$__cuda_sm20_rcp_rn_f32_slowpath) ;  /* 0x0000000800547944 */ /* 0x010fea0003c00000 */
[----:B------:R-:W-:Y:S05]  /*19a0*/  BRA `(.L_x_49) ;  /* 0x0000000000107947 */ /* 0x000fea0003800000 */
.L_x_48:
[----:B------:R-:W0:Y:S02]  /*19b0*/  MUFU.RCP R0, R17 ;  /* 0x0000001100007308 */ /* 0x000e240000001000 */
[----:B0-----:R-:W-:-:S04]  /*19c0*/  FFMA R2, R0, R17, -1 ;  /* 0xbf80000000027423 */ /* 0x001fc80000000011 */
[----:B------:R-:W-:-:S04]  /*19d0*/  FADD.FTZ R5, -R2, -RZ ;  /* 0x800000ff02057221 */ /* 0x000fc80000010100 */
[----:B------:R-:W-:-:S07]  /*19e0*/  FFMA R0, R0, R5, R0 ;  /* 0x0000000500007223 */ /* 0x000fce0000000000 */
.L_x_49:
[----:B------:R-:W2:Y:S01]  /*19f0*/  LDG.E R2, desc[UR14][R8.64] ;  /* 0x0000000e08027981 */ /* 0x000ea2000c1e1900 */
[----:B------:R-:W0:Y:S01]  /*1a00*/  LDCU.128 UR4, c[0x0][0x3d0] ;  /* 0x00007a00ff0477ac */ /* 0x000e220008000c00 */
[----:B------:R-:W1:Y:S01]  /*1a10*/  LDC.64 R4, c[0x0][0x3c0] ;  /* 0x0000f000ff047b82 */ /* 0x000e620000000a00 */
[----:B0-----:R-:W-:-:S04]  /*1a20*/  FMUL R0, R0, UR7 ;  /* 0x0000000700007c20 */ /* 0x001fc80008400000 */
[----:B-1----:R-:W-:Y:S01]  /*1a30*/  FMUL R0, R0, R5 ;  /* 0x0000000500007220 */ /* 0x002fe20000400000 */
[----:B--2---:R-:W-:Y:S01]  /*1a40*/  FADD R2, R2, -UR4 ;  /* 0x8000000402027e21 */ /* 0x004fe20008000000 */
[----:B------:R-:W0:Y:S03]  /*1a50*/  LDCU UR4, c[0x0][0x3cc] ;  /* 0x00007980ff0477ac */ /* 0x000e260008000800 */
[----:B------:R-:W-:-:S05]  /*1a60*/  FADD R2, R2, UR6 ;  /* 0x0000000602027e21 */ /* 0x000fca0008000000 */
[----:B------:R-:W-:-:S05]  /*1a70*/  FMNMX R2, RZ, R2, !PT ;  /* 0x00000002ff027209 */ /* 0x000fca0007800000 */
[----:B------:R-:W-:-:S05]  /*1a80*/  FFMA R5, -R0, R2, R3 ;  /* 0x0000000200057223 */ /* 0x000fca0000000103 */
[----:B------:R1:W-:Y:S04]  /*1a90*/  STG.E desc[UR14][R14.64], R5 ;  /* 0x000000050e007986 */ /* 0x0003e8000c10190e */
[----:B------:R-:W2:Y:S02]  /*1aa0*/  LDG.E R2, desc[UR14][R8.64] ;  /* 0x0000000e08027981 */ /* 0x000ea4000c1e1900 */
[----:B--2---:R-:W-:-:S05]  /*1ab0*/  FADD R2, -R2, UR6 ;  /* 0x0000000602027e21 */ /* 0x004fca0008000100 */
[----:B------:R-:W-:-:S05]  /*1ac0*/  FMNMX R2, RZ, R2, !PT ;  /* 0x00000002ff027209 */ /* 0x000fca0007800000 */
[----:B------:R-:W-:-:S05]  /*1ad0*/  FFMA R3, R0, R2, R5 ;  /* 0x0000000200037223 */ /* 0x000fca0000000005 */
[----:B------:R-:W-:Y:S04]  /*1ae0*/  STG.E desc[UR14][R14.64], R3 ;  /* 0x000000030e007986 */ /* 0x000fe8000c10190e */
[----:B------:R-:W2:Y:S02]  /*1af0*/  LDG.E R2, desc[UR14][R8.64+0x4] ;  /* 0x0000040e08027981 */ /* 0x000ea4000c1e1900 */
[----:B--2---:R-:W-:-:S04]  /*1b00*/  FADD R2, R2, -UR5 ;  /* 0x8000000502027e21 */ /* 0x004fc80008000000 */
[----:B------:R-:W-:-:S05]  /*1b10*/  FADD R2, R2, UR6 ;  /* 0x0000000602027e21 */ /* 0x000fca0008000000 */
[----:B------:R-:W-:-:S05]  /*1b20*/  FMNMX R2, RZ, R2, !PT ;  /* 0x00000002ff027209 */ /* 0x000fca0007800000 */
[----:B------:R-:W-:-:S05]  /*1b30*/  FFMA R7, -R0, R2, R7 ;  /* 0x0000000200077223 */ /* 0x000fca0000000107 */
[----:B------:R2:W-:Y:S04]  /*1b40*/  STG.E desc[UR14][R14.64+0x4], R7 ;  /* 0x000004070e007986 */ /* 0x0005e8000c10190e */
[----:B------:R-:W3:Y:S02]  /*1b50*/  LDG.E R2, desc[UR14][R8.64+0x4] ;  /* 0x0000040e08027981 */ /* 0x000ee4000c1e1900 */
[----:B---3--:R-:W-:-:S05]  /*1b60*/  FADD R2, -R2, UR6 ;  /* 0x0000000602027e21 */ /* 0x008fca0008000100 */
[----:B------:R-:W-:-:S05]  /*1b70*/  FMNMX R2, RZ, R2, !PT ;  /* 0x00000002ff027209 */ /* 0x000fca0007800000 */
[----:B-1----:R-:W-:-:S05]  /*1b80*/  FFMA R5, R0, R2, R7 ;  /* 0x0000000200057223 */ /* 0x002fca0000000007 */
[----:B------:R1:W-:Y:S04]  /*1b90*/  STG.E desc[UR14][R14.64+0x4], R5 ;  /* 0x000004050e007986 */ /* 0x0003e8000c10190e */
[----:B------:R-:W3:Y:S04]  /*1ba0*/  LDG.E R2, desc[UR14][R8.64+0x4] ;  /* 0x0000040e08027981 */ /* 0x000ee8000c1e1900 */
[----:B------:R-:W5:Y:S01]  /*1bb0*/  LDG.E R0, desc[UR14][R8.64] ;  /* 0x0000000e08007981 */ /* 0x000f62000c1e1900 */
[C---:B---3--:R-:W-:Y:S01]  /*1bc0*/  FMUL R17, R2.reuse, 34612 ;  /* 0x4707340002117820 */ /* 0x048fe20000400000 */
[----:B------:R-:W-:-:S03]  /*1bd0*/  FMUL R19, R2, 9234 ;  /* 0x4610480002137820 */ /* 0x000fc60000400000 */
[C---:B-----5:R-:W-:Y:S01]  /*1be0*/  FFMA R17, R0.reuse, 8231, R17 ;  /* 0x46009c0000117823 */ /* 0x060fe20000000011 */
[----:B------:R-:W-:-:S03]  /*1bf0*/  FFMA R19, R0, 1171, R19 ;  /* 0x4492600000137823 */ /* 0x000fc60000000013 */
[----:B------:R-:W-:Y:S01]  /*1c00*/  FADD R17, R17, 19283 ;  /* 0x4696a60011117421 */ /* 0x000fe20000000000 */
[----:B------:R-:W-:-:S05]  /*1c10*/  FADD R19, R19, 1466 ;  /* 0x44b7400013137421 */ /* 0x000fca0000000000 */
[----:B------:R-:W3:Y:S08]  /*1c20*/  F2I.U32.TRUNC.NTZ R17, R17 ;  /* 0x0000001100117305 */ /* 0x000ef0000020f000 */
[----:B------:R-:W5:Y:S01]  /*1c30*/  F2I.U32.TRUNC.NTZ R19, R19 ;  /* 0x0000001300137305 */ /* 0x000f62000020f000 */
[----:B---3--:R-:W-:-:S05]  /*1c40*/  IMAD R0, R17, 0x1000, R17 ;  /* 0x0000100011007824 */ /* 0x008fca00078e0211 */
[----:B------:R-:W-:Y:S02]  /*1c50*/  IADD3 R0, PT, PT, R0, 0x7ed55d16, RZ ;  /* 0x7ed55d1600007810 */ /* 0x000fe40007ffe0ff */
[----:B-----5:R-:W-:Y:S02]  /*1c60*/  LEA R2, R19, R19, 0xc ;  /* 0x0000001313027211 */ /* 0x020fe400078e60ff */
[----:B--2---:R-:W-:-:S03]  /*1c70*/  SHF.R.U32.HI R7, RZ, 0x13, R0 ;  /* 0x00000013ff077819 */ /* 0x004fc60000011600 */
[----:B------:R-:W-:Y:S01]  /*1c80*/  VIADD R2, R2, 0x7ed55d16 ;  /* 0x7ed55d1602027836 */ /* 0x000fe20000000000 */
[----:B------:R-:W-:-:S04]  /*1c90*/  LOP3.LUT R7, R0, R7, RZ, 0x3c, !PT ;  /* 0x0000000700077212 */ /* 0x000fc800078e3cff */
[----:B------:R-:W-:Y:S02]  /*1ca0*/  SHF.R.U32.HI R9, RZ, 0x13, R2 ;  /* 0x00000013ff097819 */ /* 0x000fe40000011602 */
[C---:B------:R-:W-:Y:S02]  /*1cb0*/  SHF.L.U32 R0, R7.reuse, 0x5, RZ ;  /* 0x0000000507007819 */ /* 0x040fe400000006ff */
[----:B------:R-:W-:Y:S02]  /*1cc0*/  LOP3.LUT R9, R2, R9, RZ, 0x3c, !PT ;  /* 0x0000000902097212 */ /* 0x000fe400078e3cff */
[----:B------:R-:W-:Y:S02]  /*1cd0*/  LOP3.LUT R7, R7, 0xc761c23c, RZ, 0x3c, !PT ;  /* 0xc761c23c07077812 */ /* 0x000fe400078e3cff */
[----:B------:R-:W-:Y:S02]  /*1ce0*/  SHF.L.U32 R2, R9, 0x5, RZ ;  /* 0x0000000509027819 */ /* 0x000fe400000006ff */
[----:B------:R-:W-:-:S02]  /*1cf0*/  LOP3.LUT R0, R0, 0xec384780, RZ, 0x3c, !PT ;  /* 0xec38478000007812 */ /* 0x000fc400078e3cff */
[----:B------:R-:W-:Y:S02]  /*1d00*/  LOP3.LUT R9, R9, 0xc761c23c, RZ, 0x3c, !PT ;  /* 0xc761c23c09097812 */ /* 0x000fe400078e3cff */
[----:B------:R-:W-:Y:S01]  /*1d10*/  LOP3.LUT R2, R2, 0xec384780, RZ, 0x3c, !PT ;  /* 0xec38478002027812 */ /* 0x000fe200078e3cff */
[----:B------:R-:W-:-:S03]  /*1d20*/  IMAD.IADD R0, R7, 0x1, R0 ;  /* 0x0000000107007824 */ /* 0x000fc600078e0200 */
[----:B------:R-:W-:Y:S02]  /*1d30*/  IADD3 R9, PT, PT, R9, R2, RZ ;  /* 0x0000000209097210 */ /* 0x000fe40007ffe0ff */
[C---:B------:R-:W-:Y:S02]  /*1d40*/  IADD3 R2, PT, PT, R0.reuse, -0x160733e3, RZ ;  /* 0xe9f8cc1d00027810 */ /* 0x040fe40007ffe0ff */
[----:B------:R-:W-:Y:S01]  /*1d50*/  LEA R7, R0, 0xaccf6200, 0x9 ;  /* 0xaccf620000077811 */ /* 0x000fe200078e48ff */
[C---:B------:R-:W-:Y:S01]  /*1d60*/  VIADD R0, R9.reuse, 0xe9f8cc1d ;  /* 0xe9f8cc1d09007836 */ /* 0x040fe20000000000 */
[----:B------:R-:W-:Y:S02]  /*1d70*/  LEA R9, R9, 0xaccf6200, 0x9 ;  /* 0xaccf620009097811 */ /* 0x000fe400078e48ff */
[----:B------:R-:W-:Y:S02]  /*1d80*/  LOP3.LUT R2, R2, R7, RZ, 0x3c, !PT ;  /* 0x0000000702027212 */ /* 0x000fe400078e3cff */
[----:B------:R-:W-:-:S02]  /*1d90*/  LOP3.LUT R0, R0, R9, RZ, 0x3c, !PT ;  /* 0x0000000900007212 */ /* 0x000fc400078e3cff */
[----:B------:R-:W-:Y:S02]  /*1da0*/  LEA R2, R2, R2, 0x3 ;  /* 0x0000000202027211 */ /* 0x000fe400078e18ff */
[----:B------:R-:W-:-:S03]  /*1db0*/  LEA R0, R0, R0, 0x3 ;  /* 0x0000000000007211 */ /* 0x000fc600078e18ff */
[----:B------:R-:W-:Y:S01]  /*1dc0*/  VIADD R2, R2, 0xfd7046c5 ;  /* 0xfd7046c502027836 */ /* 0x000fe20000000000 */
[----:B------:R-:W-:-:S04]  /*1dd0*/  IADD3 R0, PT, PT, R0, -0x28fb93b, RZ ;  /* 0xfd7046c500007810 */ /* 0x000fc80007ffe0ff */
[----:B------:R-:W-:Y:S02]  /*1de0*/  SHF.R.U32.HI R7, RZ, 0x10, R2 ;  /* 0x00000010ff077819 */ /* 0x000fe40000011602 */
[----:B------:R-:W-:Y:S02]  /*1df0*/  SHF.R.U32.HI R9, RZ, 0x10, R0 ;  /* 0x00000010ff097819 */ /* 0x000fe40000011600 */
[----:B------:R-:W-:Y:S01]  /*1e00*/  LOP3.LUT R7, R2, 0xb55a4f09, R7, 0x96, !PT ;  /* 0xb55a4f0902077812 */ /* 0x000fe200078e9607 */
[----:B------:R-:W-:Y:S01]  /*1e10*/  HFMA2 R2, -RZ, RZ, 2, 0 ;  /* 0x40000000ff027431 */ /* 0x000fe200000001ff */
[----:B------:R-:W-:Y:S02]  /*1e20*/  LOP3.LUT R9, R0, 0xb55a4f09, R9, 0x96, !PT ;  /* 0xb55a4f0900097812 */ /* 0x000fe400078e9609 */
[----:B------:R-:W-:Y:S02]  /*1e30*/  I2FP.F32.U32 R7, R7 ;  /* 0x0000000700077245 */ /* 0x000fe40000201000 */
[----:B------:R-:W-:-:S03]  /*1e40*/  I2FP.F32.U32 R9, R9 ;  /* 0x0000000900097245 */ /* 0x000fc60000201000 */
[----:B------:R-:W-:Y:S02]  /*1e50*/  FMUL R7, R7, 2.3283064365386962891e-10 ;  /* 0x2f80000007077820 */ /* 0x000fe40000400000 */
[----:B------:R-:W-:Y:S02]  /*1e60*/  FMUL R9, R9, 2.3283064365386962891e-10 ;  /* 0x2f80000009097820 */ /* 0x000fe40000400000 */
[-C--:B------:R-:W-:Y:S02]  /*1e70*/  FFMA R0, R7, R2.reuse, -1 ;  /* 0xbf80000007007423 */ /* 0x080fe40000000002 */
[----:B------:R-:W-:Y:S02]  /*1e80*/  FFMA R2, R9, R2, -1 ;  /* 0xbf80000009027423 */ /* 0x000fe40000000002 */
[----:B0-----:R-:W-:Y:S02]  /*1e90*/  FFMA R7, R0, UR4, R3 ;  /* 0x0000000400077c23 */ /* 0x001fe40008000003 */
[----:B------:R-:W-:-:S03]  /*1ea0*/  FFMA R9, R2, UR4, R5 ;  /* 0x0000000402097c23 */ /* 0x000fc60008000005 */
[----:B------:R-:W-:Y:S04]  /*1eb0*/  STG.E desc[UR14][R14.64], R7 ;  /* 0x000000070e007986 */ /* 0x000fe8000c10190e */
[----:B------:R0:W-:Y:S04]  /*1ec0*/  STG.E desc[UR14][R14.64+0x4], R9 ;  /* 0x000004090e007986 */ /* 0x0001e8000c10190e */
[----:B------:R-:W1:Y:S01]  /*1ed0*/  LDG.E R0, desc[UR14][R12.64] ;  /* 0x0000000e0c007981 */ /* 0x000e62000c1e1900 */
[----:B------:R-:W-:Y:S01]  /*1ee0*/  FADD R3, -R4, 1 ;  /* 0x3f80000004037421 */ /* 0x000fe20000000100 */
[----:B------:R-:W-:-:S04]  /*1ef0*/  FMUL R2, R7, R4 ;  /* 0x0000000407027220 */ /* 0x000fc80000400000 */
[----:B-1----:R-:W-:-:S05]  /*1f00*/  FFMA R5, R3, R0, R2 ;  /* 0x0000000003057223 */ /* 0x002fca0000000002 */
[----:B------:R1:W-:Y:S04]  /*1f10*/  STG.E desc[UR14][R14.64], R5 ;  /* 0x000000050e007986 */ /* 0x0003e8000c10190e */
[----:B------:R-:W2:Y:S01]  /*1f20*/  LDG.E R0, desc[UR14][R12.64+0x4] ;  /* 0x0000040e0c007981 */ /* 0x000ea2000c1e1900 */
[----:B------:R-:W-:Y:S01]  /*1f30*/  FMUL R4, R9, R4 ;  /* 0x0000000409047220 */ /* 0x000fe20000400000 */
[----:B------:R-:W-:Y:S03]  /*1f40*/  BSSY.RECONVERGENT B0, `(.L_x_50) ;  /* 0x0000010000007945 */ /* 0x000fe60003800200 */
[----:B--2---:R-:W-:-:S04]  /*1f50*/  FFMA R3, R3, R0, R4 ;  /* 0x0000000003037223 */ /* 0x004fc80000000004 */
[----:B------:R-:W-:-:S04]  /*1f60*/  FMUL R0, R3, R3 ;  /* 0x0000000303007220 */ /* 0x000fc80000400000 */
[----:B------:R-:W-:-:S04]  /*1f70*/  FFMA R4, R5, R5, R0 ;  /* 0x0000000505047223 */ /* 0x000fc80000000000 */
[----:B------:R-:W-:Y:S01]  /*1f80*/  VIADD R0, R4, 0xf3000000 ;  /* 0xf300000004007836 */ /* 0x000fe20000000000 */
[----:B0-----:R1:W0:Y:S04]  /*1f90*/  MUFU.RSQ R9, R4 ;  /* 0x0000000400097308 */ /* 0x0012280000001400 */
[----:B------:R-:W-:-:S13]  /*1fa0*/  ISETP.GT.U32.AND P0, PT, R0, 0x727fffff, PT ;  /* 0x727fffff0000780c */ /* 0x000fda0003f04070 */
[----:B01----:R-:W-:Y:S05]  /*1fb0*/  @!P0 BRA `(.L_x_51) ;  /* 0x0000000000108947 */ /* 0x003fea0003800000 */
[----:B------:R-:W-:Y:S02]  /*1fc0*/  MOV R0, R4 ;  /* 0x0000000400007202 */ /* 0x000fe40000000f00 */
[----:B------:R-:W-:-:S07]  /*1fd0*/  MOV R2, 0x1ff0 ;  /* 0x00001ff000027802 */ /* 0x000fce0000000f00 */
[----:B----4-:R-:W-:Y:S05]  /*1fe0*/  CALL.REL.NOINC `($__internal_1_$__cuda_sm20_sqrt_rn_f32_slowpath) ;  /* 0x0000000400947944 */ /* 0x010fea0003c00000 */
[----:B------:R-:W-:Y:S05]  /*1ff0*/  BRA `(.L_x_52) ;  /* 0x0000000000107947 */ /* 0x000fea0003800000 */
.L_x_51:
[----:B------:R-:W-:Y:S01]  /*2000*/  FMUL.FTZ R7, R4, R9 ;  /* 0x0000000904077220 */ /* 0x000fe20000410000 */
[----:B------:R-:W-:-:S03]  /*2010*/  FMUL.FTZ R2, R9, 0.5 ;  /* 0x3f00000009027820 */ /* 0x000fc60000410000 */
[----:B------:R-:W-:-:S04]  /*2020*/  FFMA R0, -R7, R7, R4 ;  /* 0x0000000707007223 */ /* 0x000fc80000000104 */
[----:B------:R-:W-:-:S07]  /*2030*/  FFMA R7, R0, R2, R7 ;  /* 0x0000000200077223 */ /* 0x000fce0000000007 */
.L_x_52:
[----:B------:R-:W-:Y:S05]  /*2040*/  BSYNC.RECONVERGENT B0 ;  /* 0x0000000000007941 */ /* 0x000fea0003800200 */
.L_x_50:
        /* <DEDUP_REMOVED lines=9> */
[----:B------:R-:W-:Y:S02]  /*20e0*/  MOV R0, R5 ;  /* 0x0000000500007202 */ /* 0x000fe40000000f00 */
[----:B------:R-:W-:-:S07]  /*20f0*/  MOV R16, 0x2110 ;  /* 0x0000211000107802 */ /* 0x000fce0000000f00 */
[----:B----4-:R-:W-:Y:S05]  /*2100*/  CALL.REL.NOINC `($__internal_2_$__cuda_sm3x_div_rn_noftz_f32_slowpath) ;  /* 0x0000000400a47944 */ /* 0x010fea0003c00000 */
[----:B------:R-:W-:-:S07]  /*2110*/  IMAD.MOV.U32 R9, RZ, RZ, R0 ;  /* 0x000000ffff097224 */ /* 0x000fce00078e0000 */
.L_x_54:
[----:B------:R-:W-:Y:S05]  /*2120*/  BSYNC.RECONVERGENT B0 ;  /* 0x0000000000007941 */ /* 0x000fea0003800200 */
.L_x_53:
[----:B------:R-:W0:Y:S01]  /*2130*/  MUFU.RCP R0, R7 ;  /* 0x0000000700007308 */ /* 0x000e220000001000 */
[----:B------:R1:W-:Y:S01]  /*2140*/  STG.E desc[UR14][R14.64], R9 ;  /* 0x000000090e007986 */ /* 0x0003e2000c10190e */
[----:B------:R-:W-:Y:S06]  /*2150*/  BSSY.RECONVERGENT B0, `(.L_x_55) ;  /* 0x000000c000007945 */ /* 0x000fec0003800200 */
[----:B------:R-:W2:Y:S01]  /*2160*/  FCHK P0, R3, R7 ;  /* 0x0000000703007302 */ /* 0x000ea20000000000 */
[----:B0-----:R-:W-:-:S04]  /*2170*/  FFMA R5, R0, -R7, 1 ;  /* 0x3f80000000057423 */ /* 0x001fc80000000807 */
[----:B----4-:R-:W-:-:S04]  /*2180*/  FFMA R13, R0, R5, R0 ;  /* 0x00000005000d7223 */ /* 0x010fc80000000000 */
[----:B------:R-:W-:-:S04]  /*2190*/  FFMA R0, R3, R13, RZ ;  /* 0x0000000d03007223 */ /* 0x000fc800000000ff */
[----:B------:R-:W-:-:S04]  /*21a0*/  FFMA R5, R0, -R7, R3 ;  /* 0x8000000700057223 */ /* 0x000fc80000000003 */
[----:B------:R-:W-:Y:S01]  /*21b0*/  FFMA R5, R13, R5, R0 ;  /* 0x000000050d057223 */ /* 0x000fe20000000000 */
[----:B-12---:R-:W-:Y:S06]  /*21c0*/  @!P0 BRA `(.L_x_56) ;  /* 0x0000000000108947 */ /* 0x006fec0003800000 */
[----:B------:R-:W-:Y:S02]  /*21d0*/  MOV R0, R3 ;  /* 0x0000000300007202 */ /* 0x000fe40000000f00 */
[----:B------:R-:W-:-:S07]  /*21e0*/  MOV R16, 0x2200 ;  /* 0x0000220000107802 */ /* 0x000fce0000000f00 */
[----:B------:R-:W-:Y:S05]  /*21f0*/  CALL.REL.NOINC `($__internal_2_$__cuda_sm3x_div_rn_noftz_f32_slowpath) ;  /* 0x0000000400687944 */ /* 0x000fea0003c00000 */
[----:B------:R-:W-:-:S07]  /*2200*/  MOV R5, R0 ;  /* 0x0000000000057202 */ /* 0x000fce0000000f00 */
.L_x_56:
[----:B------:R-:W-:Y:S05]  /*2210*/  BSYNC.RECONVERGENT B0 ;  /* 0x0000000000007941 */ /* 0x000fea0003800200 */
.L_x_55:
[----:B------:R-:W-:Y:S01]  /*2220*/  STG.E desc[UR14][R14.64+0x4], R5 ;  /* 0x000004050e007986 */ /* 0x000fe2000c10190e */
[----:B------:R-:W0:Y:S03]  /*2230*/  LDCU UR4, c[0x0][0x3c8] ;  /* 0x00007900ff0477ac */ /* 0x000e260008000800 */
[----:B------:R-:W2:Y:S01]  /*2240*/  LDG.E R0, desc[UR14][R10.64] ;  /* 0x0000000e0a007981 */ /* 0x000ea2000c1e1900 */
[----:B------:R-:W2:Y:S03]  /*2250*/  LDCU UR5, c[0x0][0x3c4] ;  /* 0x00007880ff0577ac */ /* 0x000ea60008000800 */
[----:B------:R-:W3:Y:S01]  /*2260*/  LDG.E R3, desc[UR14][R10.64+0x4] ;  /* 0x0000040e0a037981 */ /* 0x000ee2000c1e1900 */
[----:B0-----:R-:W-:-:S04]  /*2270*/  FMUL R9, R9, UR4 ;  /* 0x0000000409097c20 */ /* 0x001fc80008400000 */
[----:B--2---:R-:W-:-:S05]  /*2280*/  FFMA R9, R9, UR5, R0 ;  /* 0x0000000509097c23 */ /* 0x004fca0008000000 */
[----:B------:R-:W-:Y:S04]  /*2290*/  STG.E desc[UR14][R10.64], R9 ;  /* 0x000000090a007986 */ /* 0x000fe8000c10190e */
[----:B------:R-:W2:Y:S02]  /*22a0*/  LDG.E R0, desc[UR14][R14.64+0x4] ;  /* 0x0000040e0e007981 */ /* 0x000ea4000c1e1900 */
[----:B--2---:R-:W-:-:S04]  /*22b0*/  FMUL R0, R0, UR4 ;  /* 0x0000000400007c20 */ /* 0x004fc80008400000 */
[----:B---3--:R-:W-:-:S05]  /*22c0*/  FFMA R3, R0, UR5, R3 ;  /* 0x0000000500037c23 */ /* 0x008fca0008000003 */
[----:B------:R-:W-:Y:S01]  /*22d0*/  STG.E desc[UR14][R10.64+0x4], R3 ;  /* 0x000004030a007986 */ /* 0x000fe2000c10190e */
[----:B------:R-:W-:Y:S05]  /*22e0*/  EXIT ;  /* 0x000000000000794d */ /* 0x000fea0003800000 */
        .weak           $__internal_0_$__cuda_sm20_rcp_rn_f32_slowpath
        .type           $__internal_0_$__cuda_sm20_rcp_rn_f32_slowpath,@function
        .size           $__internal_0_$__cuda_sm20_rcp_rn_f32_slowpath,($__internal_1_$__cuda_sm20_sqrt_rn_f32_slowpath - $__internal_0_$__cuda_sm20_rcp_rn_f32_slowpath)
$__internal_0_$__cuda_sm20_rcp_rn_f32_slowpath:
[----:B------:R-:W0:Y:S02]  /*22f0*/  LDC R0, c[0x0][0x3d8] ;  /* 0x0000f600ff007b82 */ /* 0x000e240000000800 */
[----:B0-----:R-:W-:-:S05]  /*2300*/  IMAD.SHL.U32 R5, R0, 0x2, RZ ;  /* 0x0000000200057824 */ /* 0x001fca00078e00ff */
[----:B------:R-:W-:-:S04]  /*2310*/  SHF.R.U32.HI R4, RZ, 0x18, R5 ;  /* 0x00000018ff047819 */ /* 0x000fc80000011605 */
[----:B------:R-:W-:-:S13]  /*2320*/  ISETP.NE.U32.AND P0, PT, R4, RZ, PT ;  /* 0x000000ff0400720c */ /* 0x000fda0003f05070 */
[----:B------:R-:W-:Y:S05]  /*2330*/  @P0 BRA `(.L_x_57) ;  /* 0x0000000000280947 */ /* 0x000fea0003800000 */
[----:B------:R-:W-:-:S13]  /*2340*/  ISETP.NE.AND P0, PT, R5, RZ, PT ;  /* 0x000000ff0500720c */ /* 0x000fda0003f05270 */
[----:B------:R2:W3:Y:S01]  /*2350*/  @!P0 MUFU.RCP R4, R0 ;  /* 0x0000000000048308 */ /* 0x0004e20000001000 */
[----:B------:R-:W-:Y:S05]  /*2360*/  @!P0 BRA `(.L_x_58) ;  /* 0x0000000000a48947 */ /* 0x000fea0003800000 */
[----:B------:R-:W-:-:S04]  /*2370*/  FFMA R5, R0, 1.84467440737095516160e+19, RZ ;  /* 0x5f80000000057823 */ /* 0x000fc800000000ff */
[----:B--2---:R-:W3:Y:S02]  /*2380*/  MUFU.RCP R0, R5 ;  /* 0x0000000500007308 */ /* 0x004ee40000001000 */
[----:B---3--:R-:W-:-:S04]  /*2390*/  FFMA R4, R5, R0, -1 ;  /* 0xbf80000005047423 */ /* 0x008fc80000000000 */
[----:B------:R-:W-:-:S04]  /*23a0*/  FADD.FTZ R17, -R4, -RZ ;  /* 0x800000ff04117221 */ /* 0x000fc80000010100 */
[----:B------:R-:W-:-:S04]  /*23b0*/  FFMA R0, R0, R17, R0 ;  /* 0x0000001100007223 */ /* 0x000fc80000000000 */
[----:B------:R-:W-:Y:S01]  /*23c0*/  FFMA R4, R0, 1.84467440737095516160e+19, RZ ;  /* 0x5f80000000047823 */ /* 0x000fe200000000ff */
[----:B------:R-:W-:Y:S06]  /*23d0*/  BRA `(.L_x_58) ;  /* 0x0000000000887947 */ /* 0x000fec0003800000 */
.L_x_57:
[----:B------:R-:W-:-:S04]  /*23e0*/  IADD3 R5, PT, PT, R4, -0xfd, RZ ;  /* 0xffffff0304057810 */ /* 0x000fc80007ffe0ff */
[----:B------:R-:W-:-:S13]  /*23f0*/  ISETP.GT.U32.AND P0, PT, R5, 0x1, PT ;  /* 0x000000010500780c */ /* 0x000fda0003f04070 */
[----:B------:R-:W-:Y:S05]  /*2400*/  @P0 BRA `(.L_x_59) ;  /* 0x0000000000780947 */ /* 0x000fea0003800000 */
[----:B------:R-:W-:Y:S01]  /*2410*/  LOP3.LUT R6, R0, 0x7fffff, RZ, 0xc0, !PT ;  /* 0x007fffff00067812 */ /* 0x000fe200078ec0ff */
[----:B------:R-:W-:-:S03]  /*2420*/  HFMA2 R20, -RZ, RZ, 0, 1.78813934326171875e-07 ;  /* 0x00000003ff147431 */ /* 0x000fc600000001ff */
[----:B------:R-:W-:-:S04]  /*2430*/  LOP3.LUT R6, R6, 0x3f800000, RZ, 0xfc, !PT ;  /* 0x3f80000006067812 */ /* 0x000fc800078efcff */
[----:B------:R-:W0:Y:S01]  /*2440*/  MUFU.RCP R17, R6 ;  /* 0x0000000600117308 */ /* 0x000e220000001000 */
[----:B------:R-:W-:Y:S01]  /*2450*/  SHF.L.U32 R19, R20, R5, RZ ;  /* 0x0000000514137219 */ /* 0x000fe200000006ff */
[----:B0-----:R-:W-:-:S04]  /*2460*/  FFMA R16, R6, R17, -1 ;  /* 0xbf80000006107423 */ /* 0x001fc80000000011 */
[----:B------:R-:W-:-:S04]  /*2470*/  FADD.FTZ R16, -R16, -RZ ;  /* 0x800000ff10107221 */ /* 0x000fc80000010100 */
[CCC-:B------:R-:W-:Y:S01]  /*2480*/  FFMA.RM R18, R17.reuse, R16.reuse, R17.reuse ;  /* 0x0000001011127223 */ /* 0x1c0fe20000004011 */
[----:B------:R-:W-:-:S04]  /*2490*/  FFMA.RP R17, R17, R16, R17 ;  /* 0x0000001011117223 */ /* 0x000fc80000008011 */
[C---:B------:R-:W-:Y:S02]  /*24a0*/  LOP3.LUT R16, R18.reuse, 0x7fffff, RZ, 0xc0, !PT ;  /* 0x007fffff12107812 */ /* 0x040fe400078ec0ff */
[----:B------:R-:W-:Y:S02]  /*24b0*/  FSETP.NEU.FTZ.AND P0, PT, R18, R17, PT ;  /* 0x000000111200720b */ /* 0x000fe40003f1d000 */
[----:B------:R-:W-:Y:S02]  /*24c0*/  LOP3.LUT R16, R16, 0x800000, RZ, 0xfc, !PT ;  /* 0x0080000010107812 */ /* 0x000fe400078efcff */
[----:B------:R-:W-:Y:S02]  /*24d0*/  SEL R17, RZ, 0xffffffff, !P0 ;  /* 0xffffffffff117807 */ /* 0x000fe40004000000 */
[----:B------:R-:W-:-:S03]  /*24e0*/  LOP3.LUT R6, R19, R16, RZ, 0xc0, !PT ;  /* 0x0000001013067212 */ /* 0x000fc600078ec0ff */
[----:B------:R-:W-:Y:S01]  /*24f0*/  IMAD.MOV R17, RZ, RZ, -R17 ;  /* 0x000000ffff117224 */ /* 0x000fe200078e0a11 */
[----:B------:R-:W-:-:S04]  /*2500*/  SHF.R.U32.HI R6, RZ, R5, R6 ;  /* 0x00000005ff067219 */ /* 0x000fc80000011606 */
[----:B------:R-:W-:Y:S02]  /*2510*/  LOP3.LUT P1, RZ, R17, R5, R16, 0xf8, !PT ;  /* 0x0000000511ff7212 */ /* 0x000fe4000782f810 */
[C---:B------:R-:W-:Y:S02]  /*2520*/  LOP3.LUT P0, RZ, R6.reuse, 0x1, RZ, 0xc0, !PT ;  /* 0x0000000106ff7812 */ /* 0x040fe4000780c0ff */
[----:B------:R-:W-:-:S04]  /*2530*/  LOP3.LUT P2, RZ, R6, 0x2, RZ, 0xc0, !PT ;  /* 0x0000000206ff7812 */ /* 0x000fc8000784c0ff */
[----:B------:R-:W-:Y:S02]  /*2540*/  PLOP3.LUT P0, PT, P0, P1, P2, 0xe0, 0x0 ;  /* 0x000000000000781c */ /* 0x000fe40000703c20 */
[----:B------:R-:W-:Y:S02]  /*2550*/  LOP3.LUT P1, RZ, R0, 0x7fffff, RZ, 0xc0, !PT ;  /* 0x007fffff00ff7812 */ /* 0x000fe4000782c0ff */
[----:B------:R-:W-:-:S04]  /*2560*/  SEL R5, RZ, 0x1, !P0 ;  /* 0x00000001ff057807 */ /* 0x000fc80004000000 */
[----:B------:R-:W-:-:S04]  /*2570*/  IADD3 R5, PT, PT, -R5, RZ, RZ ;  /* 0x000000ff05057210 */ /* 0x000fc80007ffe1ff */
[----:B------:R-:W-:Y:S02]  /*2580*/  ISETP.GE.AND P0, PT, R5, RZ, PT ;  /* 0x000000ff0500720c */ /* 0x000fe40003f06270 */
[----:B------:R-:W-:-:S04]  /*2590*/  IADD3 R5, PT, PT, R4, -0xfc, RZ ;  /* 0xffffff0404057810 */ /* 0x000fc80007ffe0ff */
[----:B------:R-:W-:-:S07]  /*25a0*/  SHF.R.U32.HI R5, RZ, R5, R16 ;  /* 0x00000005ff057219 */ /* 0x000fce0000011610 */
[----:B------:R-:W-:-:S05]  /*25b0*/  @!P0 VIADD R5, R5, 0x1 ;  /* 0x0000000105058836 */ /* 0x000fca0000000000 */
[----:B------:R-:W-:-:S04]  /*25c0*/  @!P1 SHF.L.U32 R5, R5, 0x1, RZ ;  /* 0x0000000105059819 */ /* 0x000fc800000006ff */
[----:B------:R-:W-:Y:S01]  /*25d0*/  LOP3.LUT R4, R5, 0x80000000, R0, 0xf8, !PT ;  /* 0x8000000005047812 */ /* 0x000fe200078ef800 */
[----:B------:R-:W-:Y:S06]  /*25e0*/  BRA `(.L_x_58) ;  /* 0x0000000000047947 */ /* 0x000fec0003800000 */
.L_x_59:
[----:B------:R0:W1:Y:S02]  /*25f0*/  MUFU.RCP R4, R0 ;  /* 0x0000000000047308 */ /* 0x0000640000001000 */
.L_x_58:
[----:B0123--:R-:W-:Y:S01]  /*2600*/  MOV R0, R4 ;  /* 0x0000000400007202 */ /* 0x00ffe20000000f00 */
[----:B------:R-:W-:Y:S01]  /*2610*/  IMAD.MOV.U32 R4, RZ, RZ, R2 ;  /* 0x000000ffff047224 */ /* 0x000fe200078e0002 */
[----:B------:R-:W-:-:S04]  /*2620*/  MOV R5, 0x0 ;  /* 0x0000000000057802 */ /* 0x000fc80000000f00 */
[----:B------:R-:W-:Y:S05]  /*2630*/  RET.REL.NODEC R4 `(_Z13vicsek_updatePfS_PbS_S_S_ifffffffffff) ;  /* 0xffffffd804707950 */ /* 0x000fea0003c3ffff */
        .weak           $__internal_1_$__cuda_sm20_sqrt_rn_f32_slowpath
        .type           $__internal_1_$__cuda_sm20_sqrt_rn_f32_slowpath,@function
        .size           $__internal_1_$__cuda_sm20_sqrt_rn_f32_slowpath,($__internal_2_$__cuda_sm3x_div_rn_noftz_f32_slowpath - $__internal_1_$__cuda_sm20_sqrt_rn_f32_slowpath)
$__internal_1_$__cuda_sm20_sqrt_rn_f32_slowpath:
[----:B------:R-:W-:-:S13]  /*2640*/  LOP3.LUT P1, RZ, R0, 0x7fffffff, RZ, 0xc0, !PT ;  /* 0x7fffffff00ff7812 */ /* 0x000fda000782c0ff */
[----:B------:R-:W-:Y:S01]  /*2650*/  @!P1 MOV R7, R0 ;  /* 0x0000000000079202 */ /* 0x000fe20000000f00 */
[----:B------:R-:W-:Y:S06]  /*2660*/  @!P1 BRA `(.L_x_60) ;  /* 0x0000000000409947 */ /* 0x000fec0003800000 */
[----:B------:R-:W-:-:S13]  /*2670*/  FSETP.GEU.FTZ.AND P1, PT, R0, RZ, PT ;  /* 0x000000ff0000720b */ /* 0x000fda0003f3e000 */
[----:B------:R-:W-:Y:S01]  /*2680*/  @!P1 IMAD.MOV.U32 R7, RZ, RZ, 0x7fffffff ;  /* 0x7fffffffff079424 */ /* 0x000fe200078e00ff */
[----:B------:R-:W-:Y:S06]  /*2690*/  @!P1 BRA `(.L_x_60) ;  /* 0x0000000000349947 */ /* 0x000fec0003800000 */
[----:B------:R-:W-:-:S13]  /*26a0*/  FSETP.GTU.FTZ.AND P1, PT, |R0|, +INF , PT ;  /* 0x7f8000000000780b */ /* 0x000fda0003f3c200 */
[----:B------:R-:W-:Y:S01]  /*26b0*/  @P1 FADD.FTZ R7, R0, 1 ;  /* 0x3f80000000071421 */ /* 0x000fe20000010000 */
[----:B------:R-:W-:Y:S06]  /*26c0*/  @P1 BRA `(.L_x_60) ;  /* 0x0000000000281947 */ /* 0x000fec0003800000 */
[----:B------:R-:W-:-:S13]  /*26d0*/  FSETP.NEU.FTZ.AND P1, PT, |R0|, +INF , PT ;  /* 0x7f8000000000780b */ /* 0x000fda0003f3d200 */
[----:B------:R-:W-:-:S04]  /*26e0*/  @P1 FFMA R24, R0, 1.84467440737095516160e+19, RZ ;  /* 0x5f80000000181823 */ /* 0x000fc800000000ff */
[----:B------:R-:W0:Y:S02]  /*26f0*/  @P1 MUFU.RSQ R22, R24 ;  /* 0x0000001800161308 */ /* 0x000e240000001400 */
[----:B0-----:R-:W-:Y:S01]  /*2700*/  @P1 FMUL.FTZ R7, R24, R22 ;  /* 0x0000001618071220 */ /* 0x001fe20000410000 */
[----:B------:R-:W-:-:S03]  /*2710*/  @P1 FMUL.FTZ R22, R22, 0.5 ;  /* 0x3f00000016161820 */ /* 0x000fc60000410000 */
[----:B------:R-:W-:-:S04]  /*2720*/  @P1 FADD.FTZ R23, -R7, -RZ ;  /* 0x800000ff07171221 */ /* 0x000fc80000010100 */
[----:B------:R-:W-:-:S04]  /*2730*/  @P1 FFMA R28, R7, R23, R24 ;  /* 0x00000017071c1223 */ /* 0x000fc80000000018 */
[----:B------:R-:W-:Y:S01]  /*2740*/  @P1 FFMA R22, R28, R22, R7 ;  /* 0x000000161c161223 */ /* 0x000fe20000000007 */
[----:B------:R-:W-:-:S03]  /*2750*/  @!P1 MOV R7, R0 ;  /* 0x0000000000079202 */ /* 0x000fc60000000f00 */
[----:B------:R-:W-:-:S07]  /*2760*/  @P1 FMUL.FTZ R7, R22, 2.3283064365386962891e-10 ;  /* 0x2f80000016071820 */ /* 0x000fce0000410000 */
.L_x_60:
[----:B------:R-:W-:Y:S01]  /*2770*/  MOV R22, R2 ;  /* 0x0000000200167202 */ /* 0x000fe20000000f00 */
[----:B------:R-:W-:-:S04]  /*2780*/  IMAD.MOV.U32 R23, RZ, RZ, 0x0 ;  /* 0x00000000ff177424 */ /* 0x000fc800078e00ff */
[----:B------:R-:W-:Y:S05]  /*2790*/  RET.REL.NODEC R22 `(_Z13vicsek_updatePfS_PbS_S_S_ifffffffffff) ;  /* 0xffffffd816187950 */ /* 0x000fea0003c3ffff */
        .weak           $__internal_2_$__cuda_sm3x_div_rn_noftz_f32_slowpath
        .type           $__internal_2_$__cuda_sm3x_div_rn_noftz_f32_slowpath,@function
        .size           $__internal_2_$__cuda_sm3x_div_rn_noftz_f32_slowpath,(.L_x_75 - $__internal_2_$__cuda_sm3x_div_rn_noftz_f32_slowpath)
$__internal_2_$__cuda_sm3x_div_rn_noftz_f32_slowpath:
[--C-:B------:R-:W-:Y:S01]  /*27a0*/  SHF.R.U32.HI R2, RZ, 0x17, R7.reuse ;  /* 0x00000017ff027819 */ /* 0x100fe20000011607 */
[----:B------:R-:W-:Y:S01]  /*27b0*/  BSSY.RECONVERGENT B2, `(.L_x_61) ;  /* 0x0000063000027945 */ /* 0x000fe20003800200 */
[----:B------:R-:W-:Y:S01]  /*27c0*/  SHF.R.U32.HI R18, RZ, 0x17, R0 ;  /* 0x00000017ff127819 */ /* 0x000fe20000011600 */
[----:B------:R-:W-:Y:S01]  /*27d0*/  IMAD.MOV.U32 R19, RZ, RZ, R7 ;  /* 0x000000ffff137224 */ /* 0x000fe200078e0007 */
[----:B------:R-:W-:Y:S02]  /*27e0*/  LOP3.LUT R2, R2, 0xff, RZ, 0xc0, !PT ;  /* 0x000000ff02027812 */ /* 0x000fe400078ec0ff */
[----:B------:R-:W-:Y:S02]  /*27f0*/  LOP3.LUT R18, R18, 0xff, RZ, 0xc0, !PT ;  /* 0x000000ff12127812 */ /* 0x000fe400078ec0ff */
[----:B------:R-:W-:Y:S02]  /*2800*/  IADD3 R21, PT, PT, R2, -0x1, RZ ;  /* 0xffffffff02157810 */ /* 0x000fe40007ffe0ff */
[----:B------:R-:W-:-:S02]  /*2810*/  IADD3 R20, PT, PT, R18, -0x1, RZ ;  /* 0xffffffff12147810 */ /* 0x000fc40007ffe0ff */
[----:B------:R-:W-:-:S04]  /*2820*/  ISETP.GT.U32.AND P0, PT, R21, 0xfd, PT ;  /* 0x000000fd1500780c */ /* 0x000fc80003f04070 */
[----:B------:R-:W-:-:S13]  /*2830*/  ISETP.GT.U32.OR P0, PT, R20, 0xfd, P0 ;  /* 0x000000fd1400780c */ /* 0x000fda0000704470 */
[----:B------:R-:W-:Y:S01]  /*2840*/  @!P0 MOV R17, RZ ;  /* 0x000000ff00118202 */ /* 0x000fe20000000f00 */
[----:B------:R-:W-:Y:S06]  /*2850*/  @!P0 BRA `(.L_x_62) ;  /* 0x00000000005c8947 */ /* 0x000fec0003800000 */
[----:B------:R-:W-:Y:S02]  /*2860*/  FSETP.GTU.FTZ.AND P0, PT, |R0|, +INF , PT ;  /* 0x7f8000000000780b */ /* 0x000fe40003f1c200 */
[----:B------:R-:W-:-:S04]  /*2870*/  FSETP.GTU.FTZ.AND P1, PT, |R7|, +INF , PT ;  /* 0x7f8000000700780b */ /* 0x000fc80003f3c200 */
[----:B------:R-:W-:-:S13]  /*2880*/  PLOP3.LUT P0, PT, P0, P1, PT, 0xf8, 0x8f ;  /* 0x00000000008f781c */ /* 0x000fda0000703f70 */
[----:B------:R-:W-:Y:S05]  /*2890*/  @P0 BRA `(.L_x_63) ;  /* 0x00000004004c0947 */ /* 0x000fea0003800000 */
[----:B------:R-:W-:-:S13]  /*28a0*/  LOP3.LUT P0, RZ, R19, 0x7fffffff, R0, 0xc8, !PT ;  /* 0x7fffffff13ff7812 */ /* 0x000fda000780c800 */
[----:B------:R-:W-:Y:S05]  /*28b0*/  @!P0 BRA `(.L_x_64) ;  /* 0x00000004003c8947 */ /* 0x000fea0003800000 */
[C---:B------:R-:W-:Y:S02]  /*28c0*/  FSETP.NEU.FTZ.AND P1, PT, |R0|.reuse, +INF , PT ;  /* 0x7f8000000000780b */ /* 0x040fe40003f3d200 */
[----:B------:R-:W-:Y:S02]  /*28d0*/  FSETP.NEU.FTZ.AND P2, PT, |R7|, +INF , PT ;  /* 0x7f8000000700780b */ /* 0x000fe40003f5d200 */
[----:B------:R-:W-:-:S11]  /*28e0*/  FSETP.NEU.FTZ.AND P0, PT, |R0|, +INF , PT ;  /* 0x7f8000000000780b */ /* 0x000fd60003f1d200 */
[----:B------:R-:W-:Y:S05]  /*28f0*/  @!P2 BRA !P1, `(.L_x_64) ;  /* 0x00000004002ca947 */ /* 0x000fea0004800000 */
[----:B------:R-:W-:-:S04]  /*2900*/  LOP3.LUT P1, RZ, R0, 0x7fffffff, RZ, 0xc0, !PT ;  /* 0x7fffffff00ff7812 */ /* 0x000fc8000782c0ff */
[----:B------:R-:W-:-:S13]  /*2910*/  PLOP3.LUT P1, PT, P2, P1, PT, 0x2f, 0xf2 ;  /* 0x0000000000f2781c */ /* 0x000fda0001722577 */
[----:B------:R-:W-:Y:S05]  /*2920*/  @P1 BRA `(.L_x_65) ;  /* 0x0000000400181947 */ /* 0x000fea0003800000 */
[----:B------:R-:W-:-:S04]  /*2930*/  LOP3.LUT P1, RZ, R19, 0x7fffffff, RZ, 0xc0, !PT ;  /* 0x7fffffff13ff7812 */ /* 0x000fc8000782c0ff */
[----:B------:R-:W-:-:S13]  /*2940*/  PLOP3.LUT P0, PT, P0, P1, PT, 0x2f, 0xf2 ;  /* 0x0000000000f2781c */ /* 0x000fda0000702577 */
[----:B------:R-:W-:Y:S05]  /*2950*/  @P0 BRA `(.L_x_66) ;  /* 0x0000000400000947 */ /* 0x000fea0003800000 */
[----:B------:R-:W-:Y:S02]  /*2960*/  ISETP.GE.AND P0, PT, R20, RZ, PT ;  /* 0x000000ff1400720c */ /* 0x000fe40003f06270 */
[----:B------:R-:W-:-:S11]  /*2970*/  ISETP.GE.AND P1, PT, R21, RZ, PT ;  /* 0x000000ff1500720c */ /* 0x000fd60003f26270 */
[----:B------:R-:W-:Y:S01]  /*2980*/  @P0 MOV R17, RZ ;  /* 0x000000ff00110202 */ /* 0x000fe20000000f00 */
[----:B------:R-:W-:Y:S02]  /*2990*/  @!P0 IMAD.MOV.U32 R17, RZ, RZ, -0x40 ;  /* 0xffffffc0ff118424 */ /* 0x000fe400078e00ff */
[----:B------:R-:W-:Y:S01]  /*29a0*/  @!P0 FFMA R0, R0, 1.84467440737095516160e+19, RZ ;  /* 0x5f80000000008823 */ /* 0x000fe200000000ff */
[----:B------:R-:W-:Y:S02]  /*29b0*/  @!P1 FFMA R19, R7, 1.84467440737095516160e+19, RZ ;  /* 0x5f80000007139823 */ /* 0x000fe400000000ff */
[----:B------:R-:W-:-:S07]  /*29c0*/  @!P1 IADD3 R17, PT, PT, R17, 0x40, RZ ;  /* 0x0000004011119810 */ /* 0x000fce0007ffe0ff */
.L_x_62:
[----:B------:R-:W-:Y:S01]  /*29d0*/  LEA R20, R2, 0xc0800000, 0x17 ;  /* 0xc080000002147811 */ /* 0x000fe200078eb8ff */
[----:B------:R-:W-:Y:S01]  /*29e0*/  VIADD R21, R18, 0xffffff81 ;  /* 0xffffff8112157836 */ /* 0x000fe20000000000 */
[----:B------:R-:W-:Y:S02]  /*29f0*/  BSSY.RECONVERGENT B3, `(.L_x_67) ;  /* 0x0000035000037945 */ /* 0x000fe40003800200 */
[----:B------:R-:W-:Y:S01]  /*2a00*/  IADD3 R20, PT, PT, -R20, R19, RZ ;  /* 0x0000001314147210 */ /* 0x000fe20007ffe1ff */
[----:B------:R-:W-:-:S03]  /*2a10*/  IMAD R0, R21, -0x800000, R0 ;  /* 0xff80000015007824 */ /* 0x000fc600078e0200 */
[----:B------:R0:W1:Y:S01]  /*2a20*/  MUFU.RCP R22, R20 ;  /* 0x0000001400167308 */ /* 0x0000620000001000 */
[----:B------:R-:W-:Y:S01]  /*2a30*/  FADD.FTZ R23, -R20, -RZ ;  /* 0x800000ff14177221 */ /* 0x000fe20000010100 */
[----:B0-----:R-:W-:-:S04]  /*2a40*/  IADD3 R20, PT, PT, R21, 0x7f, -R2 ;  /* 0x0000007f15147810 */ /* 0x001fc80007ffe802 */
[----:B------:R-:W-:Y:S01]  /*2a50*/  IADD3 R17, PT, PT, R20, R17, RZ ;  /* 0x0000001114117210 */ /* 0x000fe20007ffe0ff */
[----:B-1----:R-:W-:-:S04]  /*2a60*/  FFMA R19, R22, R23, 1 ;  /* 0x3f80000016137423 */ /* 0x002fc80000000017 */
[----:B------:R-:W-:-:S04]  /*2a70*/  FFMA R19, R22, R19, R22 ;  /* 0x0000001316137223 */ /* 0x000fc80000000016 */
[----:B------:R-:W-:-:S04]  /*2a80*/  FFMA R18, R0, R19, RZ ;  /* 0x0000001300127223 */ /* 0x000fc800000000ff */
[----:B------:R-:W-:-:S04]  /*2a90*/  FFMA R22, R23, R18, R0 ;  /* 0x0000001217167223 */ /* 0x000fc80000000000 */
[----:B------:R-:W-:-:S04]  /*2aa0*/  FFMA R18, R19, R22, R18 ;  /* 0x0000001613127223 */ /* 0x000fc80000000012 */
[----:B------:R-:W-:-:S04]  /*2ab0*/  FFMA R23, R23, R18, R0 ;  /* 0x0000001217177223 */ /* 0x000fc80000000000 */
[----:B------:R-:W-:-:S05]  /*2ac0*/  FFMA R0, R19, R23, R18 ;  /* 0x0000001713007223 */ /* 0x000fca0000000012 */
[----:B------:R-:W-:-:S04]  /*2ad0*/  SHF.R.U32.HI R2, RZ, 0x17, R0 ;  /* 0x00000017ff027819 */ /* 0x000fc80000011600 */
[----:B------:R-:W-:-:S04]  /*2ae0*/  LOP3.LUT R2, R2, 0xff, RZ, 0xc0, !PT ;  /* 0x000000ff02027812 */ /* 0x000fc800078ec0ff */
[----:B------:R-:W-:-:S05]  /*2af0*/  IADD3 R2, PT, PT, R2, R17, RZ ;  /* 0x0000001102027210 */ /* 0x000fca0007ffe0ff */
[----:B------:R-:W-:-:S05]  /*2b00*/  VIADD R20, R2, 0xffffffff ;  /* 0xffffffff02147836 */ /* 0x000fca0000000000 */
[----:B------:R-:W-:-:S13]  /*2b10*/  ISETP.GE.U32.AND P0, PT, R20, 0xfe, PT ;  /* 0x000000fe1400780c */ /* 0x000fda0003f06070 */
[----:B------:R-:W-:Y:S05]  /*2b20*/  @!P0 BRA `(.L_x_68) ;  /* 0x0000000000808947 */ /* 0x000fea0003800000 */
[----:B------:R-:W-:-:S13]  /*2b30*/  ISETP.GT.AND P0, PT, R2, 0xfe, PT ;  /* 0x000000fe0200780c */ /* 0x000fda0003f04270 */
[----:B------:R-:W-:Y:S05]  /*2b40*/  @P0 BRA `(.L_x_69) ;  /* 0x00000000006c0947 */ /* 0x000fea0003800000 */
[----:B------:R-:W-:-:S13]  /*2b50*/  ISETP.GE.AND P0, PT, R2, 0x1, PT ;  /* 0x000000010200780c */ /* 0x000fda0003f06270 */
[----:B------:R-:W-:Y:S05]  /*2b60*/  @P0 BRA `(.L_x_70) ;  /* 0x0000000000740947 */ /* 0x000fea0003800000 */
[----:B------:R-:W-:Y:S02]  /*2b70*/  ISETP.GE.AND P0, PT, R2, -0x18, PT ;  /* 0xffffffe80200780c */ /* 0x000fe40003f06270 */
[----:B------:R-:W-:-:S11]  /*2b80*/  LOP3.LUT R0, R0, 0x80000000, RZ, 0xc0, !PT ;  /* 0x8000000000007812 */ /* 0x000fd600078ec0ff */
[----:B------:R-:W-:Y:S05]  /*2b90*/  @!P0 BRA `(.L_x_70) ;  /* 0x0000000000688947 */ /* 0x000fea0003800000 */
[-CC-:B------:R-:W-:Y:S01]  /*2ba0*/  FFMA.RZ R17, R19, R23.reuse, R18.reuse ;  /* 0x0000001713117223 */ /* 0x180fe2000000c012 */
[C---:B------:R-:W-:Y:S02]  /*2bb0*/  ISETP.NE.AND P2, PT, R2.reuse, RZ, PT ;  /* 0x000000ff0200720c */ /* 0x040fe40003f45270 */
[C---:B------:R-:W-:Y:S02]  /*2bc0*/  ISETP.NE.AND P1, PT, R2.reuse, RZ, PT ;  /* 0x000000ff0200720c */ /* 0x040fe40003f25270 */
[----:B------:R-:W-:Y:S01]  /*2bd0*/  LOP3.LUT R20, R17, 0x7fffff, RZ, 0xc0, !PT ;  /* 0x007fffff11147812 */ /* 0x000fe200078ec0ff */
[CCC-:B------:R-:W-:Y:S01]  /*2be0*/  FFMA.RP R17, R19.reuse, R23.reuse, R18.reuse ;  /* 0x0000001713117223 */ /* 0x1c0fe20000008012 */
[----:B------:R-:W-:Y:S01]  /*2bf0*/  FFMA.RM R18, R19, R23, R18 ;  /* 0x0000001713127223 */ /* 0x000fe20000004012 */
[----:B------:R-:W-:Y:S02]  /*2c00*/  IADD3 R19, PT, PT, R2, 0x20, RZ ;  /* 0x0000002002137810 */ /* 0x000fe40007ffe0ff */
[----:B------:R-:W-:-:S02]  /*2c10*/  LOP3.LUT R20, R20, 0x800000, RZ, 0xfc, !PT ;  /* 0x0080000014147812 */ /* 0x000fc400078efcff */
[----:B------:R-:W-:Y:S02]  /*2c20*/  IADD3 R2, PT, PT, -R2, RZ, RZ ;  /* 0x000000ff02027210 */ /* 0x000fe40007ffe1ff */
[----:B------:R-:W-:Y:S02]  /*2c30*/  SHF.L.U32 R19, R20, R19, RZ ;  /* 0x0000001314137219 */ /* 0x000fe400000006ff */
[----:B------:R-:W-:Y:S02]  /*2c40*/  FSETP.NEU.FTZ.AND P0, PT, R17, R18, PT ;  /* 0x000000121100720b */ /* 0x000fe40003f1d000 */
[----:B------:R-:W-:Y:S02]  /*2c50*/  SEL R17, R2, RZ, P2 ;  /* 0x000000ff02117207 */ /* 0x000fe40001000000 */
[----:B------:R-:W-:Y:S02]  /*2c60*/  ISETP.NE.AND P1, PT, R19, RZ, P1 ;  /* 0x000000ff1300720c */ /* 0x000fe40000f25270 */
[----:B------:R-:W-:-:S02]  /*2c70*/  SHF.R.U32.HI R17, RZ, R17, R20 ;  /* 0x00000011ff117219 */ /* 0x000fc40000011614 */
[----:B------:R-:W-:Y:S02]  /*2c80*/  PLOP3.LUT P0, PT, P0, P1, PT, 0xf8, 0x8f ;  /* 0x00000000008f781c */ /* 0x000fe40000703f70 */
[----:B------:R-:W-:Y:S02]  /*2c90*/  SHF.R.U32.HI R19, RZ, 0x1, R17 ;  /* 0x00000001ff137819 */ /* 0x000fe40000011611 */
[----:B------:R-:W-:-:S04]  /*2ca0*/  SEL R2, RZ, 0x1, !P0 ;  /* 0x00000001ff027807 */ /* 0x000fc80004000000 */
[----:B------:R-:W-:-:S04]  /*2cb0*/  LOP3.LUT R2, R2, 0x1, R19, 0xf8, !PT ;  /* 0x0000000102027812 */ /* 0x000fc800078ef813 */
[----:B------:R-:W-:-:S05]  /*2cc0*/  LOP3.LUT R2, R2, R17, RZ, 0xc0, !PT ;  /* 0x0000001102027212 */ /* 0x000fca00078ec0ff */
[----:B------:R-:W-:-:S05]  /*2cd0*/  IMAD.IADD R19, R19, 0x1, R2 ;  /* 0x0000000113137824 */ /* 0x000fca00078e0202 */
[----:B------:R-:W-:Y:S01]  /*2ce0*/  LOP3.LUT R0, R19, R0, RZ, 0xfc, !PT ;  /* 0x0000000013007212 */ /* 0x000fe200078efcff */
[----:B------:R-:W-:Y:S06]  /*2cf0*/  BRA `(.L_x_70) ;  /* 0x0000000000107947 */ /* 0x000fec0003800000 */
.L_x_69:
[----:B------:R-:W-:-:S04]  /*2d00*/  LOP3.LUT R0, R0, 0x80000000, RZ, 0xc0, !PT ;  /* 0x8000000000007812 */ /* 0x000fc800078ec0ff */
[----:B------:R-:W-:Y:S01]  /*2d10*/  LOP3.LUT R0, R0, 0x7f800000, RZ, 0xfc, !PT ;  /* 0x7f80000000007812 */ /* 0x000fe200078efcff */
[----:B------:R-:W-:Y:S06]  /*2d20*/  BRA `(.L_x_70) ;  /* 0x0000000000047947 */ /* 0x000fec0003800000 */
.L_x_68:
[----:B------:R-:W-:-:S07]  /*2d30*/  LEA R0, R17, R0, 0x17 ;  /* 0x0000000011007211 */ /* 0x000fce00078eb8ff */
.L_x_70:
[----:B------:R-:W-:Y:S05]  /*2d40*/  BSYNC.RECONVERGENT B3 ;  /* 0x0000000000037941 */ /* 0x000fea0003800200 */
.L_x_67:
[----:B------:R-:W-:Y:S05]  /*2d50*/  BRA `(.L_x_71) ;  /* 0x0000000000207947 */ /* 0x000fea0003800000 */
.L_x_66:
[----:B------:R-:W-:-:S04]  /*2d60*/  LOP3.LUT R0, R19, 0x80000000, R0, 0x48, !PT ;  /* 0x8000000013007812 */ /* 0x000fc800078e4800 */
[----:B------:R-:W-:Y:S01]  /*2d70*/  LOP3.LUT R0, R0, 0x7f800000, RZ, 0xfc, !PT ;  /* 0x7f80000000007812 */ /* 0x000fe200078efcff */
[----:B------:R-:W-:Y:S06]  /*2d80*/  BRA `(.L_x_71) ;  /* 0x0000000000147947 */ /* 0x000fec0003800000 */
.L_x_65:
[----:B------:R-:W-:Y:S01]  /*2d90*/  LOP3.LUT R0, R19, 0x80000000, R0, 0x48, !PT ;  /* 0x8000000013007812 */ /* 0x000fe200078e4800 */
[----:B------:R-:W-:Y:S06]  /*2da0*/  BRA `(.L_x_71) ;  /* 0x00000000000c7947 */ /* 0x000fec0003800000 */
.L_x_64:
[----:B------:R-:W0:Y:S01]  /*2db0*/  MUFU.RSQ R0, -QNAN ;  /* 0xffc0000000007908 */ /* 0x000e220000001400 */
[----:B------:R-:W-:Y:S05]  /*2dc0*/  BRA `(.L_x_71) ;  /* 0x0000000000047947 */ /* 0x000fea0003800000 */
.L_x_63:
[----:B------:R-:W-:-:S07]  /*2dd0*/  FADD.FTZ R0, R0, R7 ;  /* 0x0000000700007221 */ /* 0x000fce0000010000 */
.L_x_71:
[----:B------:R-:W-:Y:S05]  /*2de0*/  BSYNC.RECONVERGENT B2 ;  /* 0x0000000000027941 */ /* 0x000fea0003800200 */
.L_x_61:
[----:B------:R-:W-:-:S04]  /*2df0*/  HFMA2 R17, -RZ, RZ, 0, 0 ;  /* 0x00000000ff117431 */ /* 0x000fc800000001ff */
[----:B0-----:R-:W-:Y:S05]  /*2e00*/  RET.REL.NODEC R16 `(_Z13vicsek_updatePfS_PbS_S_S_ifffffffffff) ;  /* 0xffffffd0107c7950 */ /* 0x001fea0003c3ffff */
.L_x_72:
[----:B------:R-:W-:-:S00]  /*2e10*/  BRA `(.L_x_72) ;  /* 0xfffffffc00fc7947 */ /* 0x000fc0000383ffff */
[----:B------:R-:W-:-:S00]  /*2e20*/  NOP ;  /* 0x0000000000007918 */ /* 0x000fc00000000000 */
        /* <DEDUP_REMOVED lines=13> */
.L_x_75:


//--------------------- .nv.shared.reserved.0     --------------------------
	.section	.nv.shared.reserved.0,"aw",@nobits
	.weak		__nv_reservedSMEM_offset_0_alias
	.size		__nv_reservedSMEM_offset_0_alias, 0, 64
	.other		__nv_reservedSMEM_offset_0_alias,@"STO_CUDA_RESERVED_SHARED STV_DEFAULT"
__nv_reservedSMEM_offset_0_alias:
	.zero		0
	.zero		64


//--------------------- .nv.constant0._Z13vicsek_updatePfS_PbS_S_S_ifffffffffff --------------------------
	.section	.nv.constant0._Z13vicsek_updatePfS_PbS_S_S_ifffffffffff,"a",@progbits
	.sectionflags	@""
	.align	4
.nv.constant0._Z13vicsek_updatePfS_PbS_S_S_ifffffffffff:
	.zero		992


//--------------------- SYMBOLS --------------------------

	.type		.nv.reservedSmem.offset0,@object
	.size		.nv.reservedSmem.offset0,0x4
